//
// Generated by NVIDIA NVVM Compiler
//
// Compiler Build ID: CL-36424714
// Cuda compilation tools, release 13.0, V13.0.88
// Based on NVVM 20.0.0
//

.version 9.0
.target sm_100
.address_size 64

	// .globl	_Z6getMinPfPiiS_S0_
// _ZZ6getMinPfPiiS_S0_E8smem_val has been demoted
// _ZZ6getMinPfPiiS_S0_E8smem_idx has been demoted

.visible .entry _Z6getMinPfPiiS_S0_(
	.param .u64 .ptr .align 1 _Z6getMinPfPiiS_S0__param_0,
	.param .u64 .ptr .align 1 _Z6getMinPfPiiS_S0__param_1,
	.param .u32 _Z6getMinPfPiiS_S0__param_2,
	.param .u64 .ptr .align 1 _Z6getMinPfPiiS_S0__param_3,
	.param .u64 .ptr .align 1 _Z6getMinPfPiiS_S0__param_4
)
{
	.reg .pred 	%p<49>;
	.reg .b32 	%r<65>;
	.reg .b32 	%f<94>;
	.reg .b64 	%rd<17>;
	// demoted variable
	.shared .align 4 .b8 _ZZ6getMinPfPiiS_S0_E8smem_val[512];
	// demoted variable
	.shared .align 4 .b8 _ZZ6getMinPfPiiS_S0_E8smem_idx[512];
	ld.param.u64 	%rd2, [_Z6getMinPfPiiS_S0__param_0];
	ld.param.u64 	%rd3, [_Z6getMinPfPiiS_S0__param_1];
	ld.param.u32 	%r38, [_Z6getMinPfPiiS_S0__param_2];
	ld.param.u64 	%rd4, [_Z6getMinPfPiiS_S0__param_3];
	ld.param.u64 	%rd5, [_Z6getMinPfPiiS_S0__param_4];
	mov.u32 	%r1, %tid.x;
	mov.u32 	%r2, %ctaid.x;
	shl.b32 	%r39, %r2, 10;
	or.b32  	%r59, %r39, %r1;
	setp.ge.s32 	%p1, %r59, %r38;
	mov.f32 	%f89, 0f7F800000;
	@%p1 bra 	$L__BB0_16;
	cvta.to.global.u64 	%rd6, %rd2;
	mul.wide.u32 	%rd7, %r59, 4;
	add.s64 	%rd1, %rd6, %rd7;
	ld.global.f32 	%f1, [%rd1];
	add.s32 	%r4, %r59, 128;
	setp.ge.u32 	%p2, %r4, %r38;
	mov.f32 	%f76, 0f7F800000;
	@%p2 bra 	$L__BB0_3;
	ld.global.f32 	%f76, [%rd1+512];
$L__BB0_3:
	add.s32 	%r5, %r59, 256;
	setp.ge.u32 	%p3, %r5, %r38;
	mov.f32 	%f77, 0f7F800000;
	@%p3 bra 	$L__BB0_5;
	ld.global.f32 	%f77, [%rd1+1024];
$L__BB0_5:
	add.s32 	%r6, %r59, 384;
	setp.ge.u32 	%p4, %r6, %r38;
	mov.f32 	%f78, 0f7F800000;
	@%p4 bra 	$L__BB0_7;
	ld.global.f32 	%f78, [%rd1+1536];
$L__BB0_7:
	add.s32 	%r7, %r59, 512;
	setp.ge.u32 	%p5, %r7, %r38;
	mov.f32 	%f79, 0f7F800000;
	@%p5 bra 	$L__BB0_9;
	ld.global.f32 	%f79, [%rd1+2048];
$L__BB0_9:
	add.s32 	%r8, %r59, 640;
	setp.ge.u32 	%p6, %r8, %r38;
	mov.f32 	%f80, 0f7F800000;
	@%p6 bra 	$L__BB0_11;
	ld.global.f32 	%f80, [%rd1+2560];
$L__BB0_11:
	add.s32 	%r9, %r59, 768;
	setp.ge.u32 	%p7, %r9, %r38;
	mov.f32 	%f81, 0f7F800000;
	@%p7 bra 	$L__BB0_13;
	ld.global.f32 	%f81, [%rd1+3072];
$L__BB0_13:
	add.s32 	%r10, %r59, 896;
	setp.ge.u32 	%p8, %r10, %r38;
	mov.f32 	%f82, 0f7F800000;
	@%p8 bra 	$L__BB0_15;
	ld.global.f32 	%f82, [%rd1+3584];
$L__BB0_15:
	setp.neu.f32 	%p9, %f81, 0f00000000;
	selp.f32 	%f46, %f81, 0f7F800000, %p9;
	setp.neu.f32 	%p10, %f80, 0f00000000;
	selp.f32 	%f47, %f80, 0f7F800000, %p10;
	setp.neu.f32 	%p11, %f79, 0f00000000;
	selp.f32 	%f48, %f79, 0f7F800000, %p11;
	setp.neu.f32 	%p12, %f78, 0f00000000;
	selp.f32 	%f49, %f78, 0f7F800000, %p12;
	setp.neu.f32 	%p13, %f77, 0f00000000;
	selp.f32 	%f50, %f77, 0f7F800000, %p13;
	setp.neu.f32 	%p14, %f76, 0f00000000;
	selp.f32 	%f51, %f76, 0f7F800000, %p14;
	setp.neu.f32 	%p15, %f1, 0f00000000;
	selp.f32 	%f52, %f1, 0f7F800000, %p15;
	setp.neu.f32 	%p16, %f82, 0f00000000;
	selp.f32 	%f53, %f82, 0f7F800000, %p16;
	setp.lt.f32 	%p17, %f51, %f52;
	selp.b32 	%r40, %r4, %r59, %p17;
	selp.f32 	%f54, %f51, %f52, %p17;
	setp.lt.f32 	%p18, %f50, %f54;
	selp.b32 	%r41, %r5, %r40, %p18;
	selp.f32 	%f55, %f50, %f54, %p18;
	setp.lt.f32 	%p19, %f49, %f55;
	selp.b32 	%r42, %r6, %r41, %p19;
	selp.f32 	%f56, %f49, %f55, %p19;
	setp.lt.f32 	%p20, %f48, %f56;
	selp.b32 	%r43, %r7, %r42, %p20;
	selp.f32 	%f57, %f48, %f56, %p20;
	setp.lt.f32 	%p21, %f47, %f57;
	selp.b32 	%r44, %r8, %r43, %p21;
	selp.f32 	%f58, %f47, %f57, %p21;
	setp.lt.f32 	%p22, %f46, %f58;
	selp.b32 	%r45, %r9, %r44, %p22;
	selp.f32 	%f59, %f46, %f58, %p22;
	setp.lt.f32 	%p23, %f53, %f59;
	selp.b32 	%r59, %r10, %r45, %p23;
	selp.f32 	%f89, %f53, %f59, %p23;
$L__BB0_16:
	shl.b32 	%r47, %r1, 2;
	mov.u32 	%r48, _ZZ6getMinPfPiiS_S0_E8smem_val;
	add.s32 	%r13, %r48, %r47;
	st.shared.f32 	[%r13], %f89;
	mov.u32 	%r49, _ZZ6getMinPfPiiS_S0_E8smem_idx;
	add.s32 	%r14, %r49, %r47;
	st.shared.u32 	[%r14], %r59;
	bar.sync 	0;
	mov.u32 	%r15, %ntid.x;
	setp.lt.u32 	%p24, %r15, 1024;
	setp.gt.u32 	%p25, %r1, 511;
	or.pred  	%p26, %p24, %p25;
	@%p26 bra 	$L__BB0_19;
	ld.shared.f32 	%f18, [%r13+2048];
	ld.shared.f32 	%f60, [%r13];
	setp.geu.f32 	%p27, %f18, %f60;
	@%p27 bra 	$L__BB0_19;
	st.shared.f32 	[%r13], %f18;
	ld.shared.u32 	%r59, [%r14+2048];
	st.shared.u32 	[%r14], %r59;
	mov.f32 	%f89, %f18;
$L__BB0_19:
	bar.sync 	0;
	setp.lt.u32 	%p28, %r15, 512;
	setp.gt.u32 	%p29, %r1, 255;
	or.pred  	%p30, %p28, %p29;
	@%p30 bra 	$L__BB0_22;
	ld.shared.f32 	%f20, [%r13+1024];
	ld.shared.f32 	%f61, [%r13];
	setp.geu.f32 	%p31, %f20, %f61;
	@%p31 bra 	$L__BB0_22;
	st.shared.f32 	[%r13], %f20;
	ld.shared.u32 	%r59, [%r14+1024];
	st.shared.u32 	[%r14], %r59;
	mov.f32 	%f89, %f20;
$L__BB0_22:
	bar.sync 	0;
	setp.lt.u32 	%p32, %r15, 256;
	setp.gt.u32 	%p33, %r1, 127;
	or.pred  	%p34, %p32, %p33;
	@%p34 bra 	$L__BB0_25;
	ld.shared.f32 	%f22, [%r13+512];
	ld.shared.f32 	%f62, [%r13];
	setp.geu.f32 	%p35, %f22, %f62;
	@%p35 bra 	$L__BB0_25;
	st.shared.f32 	[%r13], %f22;
	ld.shared.u32 	%r59, [%r14+512];
	st.shared.u32 	[%r14], %r59;
	mov.f32 	%f89, %f22;
$L__BB0_25:
	bar.sync 	0;
	setp.lt.u32 	%p36, %r15, 128;
	setp.gt.u32 	%p37, %r1, 63;
	or.pred  	%p38, %p36, %p37;
	@%p38 bra 	$L__BB0_28;
	ld.shared.f32 	%f24, [%r13+256];
	ld.shared.f32 	%f63, [%r13];
	setp.geu.f32 	%p39, %f24, %f63;
	@%p39 bra 	$L__BB0_28;
	st.shared.f32 	[%r13], %f24;
	ld.shared.u32 	%r59, [%r14+256];
	st.shared.u32 	[%r14], %r59;
	mov.f32 	%f89, %f24;
$L__BB0_28:
	bar.sync 	0;
	setp.gt.u32 	%p40, %r1, 31;
	@%p40 bra 	$L__BB0_45;
	ld.volatile.shared.f32 	%f64, [%r13+128];
	ld.volatile.shared.f32 	%f65, [%r13];
	setp.geu.f32 	%p41, %f64, %f65;
	@%p41 bra 	$L__BB0_31;
	ld.volatile.shared.f32 	%f89, [%r13+128];
	st.volatile.shared.f32 	[%r13], %f89;
	ld.volatile.shared.u32 	%r59, [%r14+128];
	st.volatile.shared.u32 	[%r14], %r59;
$L__BB0_31:
	ld.volatile.shared.f32 	%f66, [%r13+64];
	ld.volatile.shared.f32 	%f67, [%r13];
	setp.geu.f32 	%p42, %f66, %f67;
	@%p42 bra 	$L__BB0_33;
	ld.volatile.shared.f32 	%f89, [%r13+64];
	st.volatile.shared.f32 	[%r13], %f89;
	ld.volatile.shared.u32 	%r59, [%r14+64];
	st.volatile.shared.u32 	[%r14], %r59;
$L__BB0_33:
	ld.volatile.shared.f32 	%f68, [%r13+32];
	ld.volatile.shared.f32 	%f69, [%r13];
	setp.geu.f32 	%p43, %f68, %f69;
	@%p43 bra 	$L__BB0_35;
	ld.volatile.shared.f32 	%f89, [%r13+32];
	st.volatile.shared.f32 	[%r13], %f89;
	ld.volatile.shared.u32 	%r59, [%r14+32];
	st.volatile.shared.u32 	[%r14], %r59;
$L__BB0_35:
	ld.volatile.shared.f32 	%f70, [%r13+16];
	ld.volatile.shared.f32 	%f71, [%r13];
	setp.geu.f32 	%p44, %f70, %f71;
	@%p44 bra 	$L__BB0_37;
	ld.volatile.shared.f32 	%f89, [%r13+16];
	st.volatile.shared.f32 	[%r13], %f89;
	ld.volatile.shared.u32 	%r59, [%r14+16];
	st.volatile.shared.u32 	[%r14], %r59;
$L__BB0_37:
	ld.volatile.shared.f32 	%f72, [%r13+8];
	ld.volatile.shared.f32 	%f73, [%r13];
	setp.geu.f32 	%p45, %f72, %f73;
	@%p45 bra 	$L__BB0_39;
	ld.volatile.shared.f32 	%f89, [%r13+8];
	st.volatile.shared.f32 	[%r13], %f89;
	ld.volatile.shared.u32 	%r59, [%r14+8];
	st.volatile.shared.u32 	[%r14], %r59;
$L__BB0_39:
	ld.volatile.shared.f32 	%f74, [%r13+4];
	ld.volatile.shared.f32 	%f75, [%r13];
	setp.geu.f32 	%p46, %f74, %f75;
	@%p46 bra 	$L__BB0_41;
	ld.volatile.shared.f32 	%f89, [%r13+4];
	st.volatile.shared.f32 	[%r13], %f89;
	ld.volatile.shared.u32 	%r59, [%r14+4];
	st.volatile.shared.u32 	[%r14], %r59;
$L__BB0_41:
	setp.ne.s32 	%p47, %r1, 0;
	@%p47 bra 	$L__BB0_45;
	cvta.to.global.u64 	%rd8, %rd4;
	mul.wide.u32 	%rd9, %r2, 4;
	add.s64 	%rd10, %rd8, %rd9;
	st.global.f32 	[%rd10], %f89;
	setp.eq.s64 	%p48, %rd3, 0;
	@%p48 bra 	$L__BB0_44;
	cvta.to.global.u64 	%rd11, %rd3;
	mul.wide.s32 	%rd12, %r59, 4;
	add.s64 	%rd13, %rd11, %rd12;
	ld.global.u32 	%r59, [%rd13];
$L__BB0_44:
	cvta.to.global.u64 	%rd14, %rd5;
	add.s64 	%rd16, %rd14, %rd9;
	st.global.u32 	[%rd16], %r59;
$L__BB0_45:
	ret;

}
	// .globl	_Z6updatePfiiiii
.visible .entry _Z6updatePfiiiii(
	.param .u64 .ptr .align 1 _Z6updatePfiiiii_param_0,
	.param .u32 _Z6updatePfiiiii_param_1,
	.param .u32 _Z6updatePfiiiii_param_2,
	.param .u32 _Z6updatePfiiiii_param_3,
	.param .u32 _Z6updatePfiiiii_param_4,
	.param .u32 _Z6updatePfiiiii_param_5
)
{
	.reg .pred 	%p<5>;
	.reg .b32 	%r<20>;
	.reg .b32 	%f<9>;
	.reg .b64 	%rd<15>;

	ld.param.u64 	%rd2, [_Z6updatePfiiiii_param_0];
	ld.param.u32 	%r2, [_Z6updatePfiiiii_param_1];
	ld.param.u32 	%r3, [_Z6updatePfiiiii_param_2];
	ld.param.u32 	%r4, [_Z6updatePfiiiii_param_3];
	ld.param.u32 	%r5, [_Z6updatePfiiiii_param_4];
	ld.param.u32 	%r6, [_Z6updatePfiiiii_param_5];
	cvta.to.global.u64 	%rd1, %rd2;
	mov.u32 	%r7, %tid.x;
	mov.u32 	%r8, %ntid.x;
	mov.u32 	%r9, %ctaid.x;
	mad.lo.s32 	%r1, %r8, %r9, %r7;
	setp.ge.s32 	%p1, %r1, %r2;
	setp.eq.s32 	%p2, %r1, %r3;
	or.pred  	%p3, %p1, %p2;
	@%p3 bra 	$L__BB1_4;
	setp.ne.s32 	%p4, %r1, %r4;
	@%p4 bra 	$L__BB1_3;
	mad.lo.s32 	%r17, %r3, %r2, %r4;
	mul.wide.s32 	%rd11, %r17, 4;
	add.s64 	%rd12, %rd1, %rd11;
	mov.b32 	%r18, 0;
	st.global.u32 	[%rd12], %r18;
	mad.lo.s32 	%r19, %r4, %r2, %r3;
	mul.wide.s32 	%rd13, %r19, 4;
	add.s64 	%rd14, %rd1, %rd13;
	st.global.u32 	[%rd14], %r18;
	bra.uni 	$L__BB1_4;
$L__BB1_3:
	add.s32 	%r10, %r6, %r5;
	mad.lo.s32 	%r11, %r3, %r2, %r1;
	mul.wide.s32 	%rd3, %r11, 4;
	add.s64 	%rd4, %rd1, %rd3;
	ld.global.f32 	%f1, [%rd4];
	cvt.rn.f32.s32 	%f2, %r5;
	mad.lo.s32 	%r12, %r4, %r2, %r1;
	mul.wide.s32 	%rd5, %r12, 4;
	add.s64 	%rd6, %rd1, %rd5;
	ld.global.f32 	%f3, [%rd6];
	cvt.rn.f32.s32 	%f4, %r6;
	mul.f32 	%f5, %f3, %f4;
	fma.rn.f32 	%f6, %f1, %f2, %f5;
	cvt.rn.f32.s32 	%f7, %r10;
	div.rn.f32 	%f8, %f6, %f7;
	st.global.f32 	[%rd4], %f8;
	mov.b32 	%r13, 0;
	st.global.u32 	[%rd6], %r13;
	mul.lo.s32 	%r14, %r2, %r1;
	add.s32 	%r15, %r14, %r3;
	mul.wide.s32 	%rd7, %r15, 4;
	add.s64 	%rd8, %rd1, %rd7;
	st.global.f32 	[%rd8], %f8;
	add.s32 	%r16, %r4, %r14;
	mul.wide.s32 	%rd9, %r16, 4;
	add.s64 	%rd10, %rd1, %rd9;
	st.global.u32 	[%rd10], %r13;
$L__BB1_4:
	ret;

}


// ===== COMPILED SASS (sm_100) =====

	.target	sm_100

	.elftype	@"ET_EXEC"


//--------------------- .note.nv.tkinfo           --------------------------
	.section	.note.nv.tkinfo,"",@"SHT_NOTE"
	.sectionflags	@"SHF_NOTE_NV_TKINFO"
	.tkinfo
        /*0018*/ 	.word	0x00000002
        /*0030*/ 	.string	""
        /*0030*/ 	.string	"ptxas"
        /*0030*/ 	.string	"Cuda compilation tools, release 13.0, V13.0.88"
        /*0030*/ 	.string	"Build cuda_13.0.r13.0/compiler.36424714_0"
        /*0030*/ 	.string	"-arch sm_100 -m 64 "



//--------------------- .note.nv.cuinfo           --------------------------
	.section	.note.nv.cuinfo,"",@"SHT_NOTE"
	.sectionflags	@"SHF_NOTE_NV_CUINFO"
        /*0018*/ 	.short	0x0002
        /*001a*/ 	.short	0x0064
        /*001c*/ 	.short	0x0082
	.zero		2


//--------------------- .nv.info                  --------------------------
	.section	.nv.info,"",@"SHT_CUDA_INFO"
	.align	4


	//----- nvinfo : EIATTR_REGCOUNT
	.align		4
        /*0000*/ 	.byte	0x04, 0x2f
        /*0002*/ 	.short	(.L_1 - .L_0)
	.align		4
.L_0:
        /*0004*/ 	.word	index@(_Z6getMinPfPiiS_S0_)
        /*0008*/ 	.word	0x00000017


	//----- nvinfo : EIATTR_FRAME_SIZE
	.align		4
.L_1:
        /*000c*/ 	.byte	0x04, 0x11
        /*000e*/ 	.short	(.L_3 - .L_2)
	.align		4
.L_2:
        /*0010*/ 	.word	index@(_Z6getMinPfPiiS_S0_)
        /*0014*/ 	.word	0x00000000


	//----- nvinfo : EIATTR_REGCOUNT
	.align		4
.L_3:
        /*0018*/ 	.byte	0x04, 0x2f
        /*001a*/ 	.short	(.L_5 - .L_4)
	.align		4
.L_4:
        /*001c*/ 	.word	index@(_Z6updatePfiiiii)
        /*0020*/ 	.word	0x00000014


	//----- nvinfo : EIATTR_FRAME_SIZE
	.align		4
.L_5:
        /*0024*/ 	.byte	0x04, 0x11
        /*0026*/ 	.short	(.L_7 - .L_6)
	.align		4
.L_6:
        /*0028*/ 	.word	index@($__internal_0_$__cuda_sm3x_div_rn_noftz_f32_slowpath)
        /*002c*/ 	.word	0x00000000


	//----- nvinfo : EIATTR_FRAME_SIZE
	.align		4
.L_7:
        /*0030*/ 	.byte	0x04, 0x11
        /*0032*/ 	.short	(.L_9 - .L_8)
	.align		4
.L_8:
        /*0034*/ 	.word	index@(_Z6updatePfiiiii)
        /*0038*/ 	.word	0x00000000


	//----- nvinfo : EIATTR_MIN_STACK_SIZE
	.align		4
.L_9:
        /*003c*/ 	.byte	0x04, 0x12
        /*003e*/ 	.short	(.L_11 - .L_10)
	.align		4
.L_10:
        /*0040*/ 	.word	index@(_Z6updatePfiiiii)
        /*0044*/ 	.word	0x00000000


	//----- nvinfo : EIATTR_MIN_STACK_SIZE
	.align		4
.L_11:
        /*0048*/ 	.byte	0x04, 0x12
        /*004a*/ 	.short	(.L_13 - .L_12)
	.align		4
.L_12:
        /*004c*/ 	.word	index@(_Z6getMinPfPiiS_S0_)
        /*0050*/ 	.word	0x00000000
.L_13:


//--------------------- .nv.compat                --------------------------
	.section	.nv.compat,"",@"SHT_CUDA_COMPAT_INFO"
	.align	4
        /*0000*/ 	.byte	0x02, 0x09, 0x00, 0x00, 0x02, 0x02, 0x01, 0x00, 0x02, 0x05, 0x05, 0x00, 0x03, 0x07, 0x01, 0x01
        /*0010*/ 	.byte	0x02, 0x03, 0x00, 0x00, 0x02, 0x06, 0x01, 0x00, 0x04, 0x0b, 0x08, 0x00, 0x01, 0x00, 0x00, 0x00
        /*0020*/ 	.byte	0x00, 0x00, 0x00, 0x00


//--------------------- .nv.info._Z6updatePfiiiii --------------------------
	.section	.nv.info._Z6updatePfiiiii,"",@"SHT_CUDA_INFO"
	.sectionflags	@""
	.align	4


	//----- nvinfo : EIATTR_CUDA_API_VERSION
	.align		4
        /*0000*/ 	.byte	0x04, 0x37
        /*0002*/ 	.short	(.L_15 - .L_14)
.L_14:
        /*0004*/ 	.word	0x00000082


	//----- nvinfo : EIATTR_KPARAM_INFO
	.align		4
.L_15:
        /*0008*/ 	.byte	0x04, 0x17
        /*000a*/ 	.short	(.L_17 - .L_16)
.L_16:
        /*000c*/ 	.word	0x00000000
        /*0010*/ 	.short	0x0005
        /*0012*/ 	.short	0x0018
        /*0014*/ 	.byte	0x00, 0xf0, 0x11, 0x00


	//----- nvinfo : EIATTR_KPARAM_INFO
	.align		4
.L_17:
        /*0018*/ 	.byte	0x04, 0x17
        /*001a*/ 	.short	(.L_19 - .L_18)
.L_18:
        /*001c*/ 	.word	0x00000000
        /*0020*/ 	.short	0x0004
        /*0022*/ 	.short	0x0014
        /*0024*/ 	.byte	0x00, 0xf0, 0x11, 0x00


	//----- nvinfo : EIATTR_KPARAM_INFO
	.align		4
.L_19:
        /*0028*/ 	.byte	0x04, 0x17
        /*002a*/ 	.short	(.L_21 - .L_20)
.L_20:
        /*002c*/ 	.word	0x00000000
        /*0030*/ 	.short	0x0003
        /*0032*/ 	.short	0x0010
        /*0034*/ 	.byte	0x00, 0xf0, 0x11, 0x00


	//----- nvinfo : EIATTR_KPARAM_INFO
	.align		4
.L_21:
        /*0038*/ 	.byte	0x04, 0x17
        /*003a*/ 	.short	(.L_23 - .L_22)
.L_22:
        /*003c*/ 	.word	0x00000000
        /*0040*/ 	.short	0x0002
        /*0042*/ 	.short	0x000c
        /*0044*/ 	.byte	0x00, 0xf0, 0x11, 0x00


	//----- nvinfo : EIATTR_KPARAM_INFO
	.align		4
.L_23:
        /*0048*/ 	.byte	0x04, 0x17
        /*004a*/ 	.short	(.L_25 - .L_24)
.L_24:
        /*004c*/ 	.word	0x00000000
        /*0050*/ 	.short	0x0001
        /*0052*/ 	.short	0x0008
        /*0054*/ 	.byte	0x00, 0xf0, 0x11, 0x00


	//----- nvinfo : EIATTR_KPARAM_INFO
	.align		4
.L_25:
        /*0058*/ 	.byte	0x04, 0x17
        /*005a*/ 	.short	(.L_27 - .L_26)
.L_26:
        /*005c*/ 	.word	0x00000000
        /*0060*/ 	.short	0x0000
        /*0062*/ 	.short	0x0000
        /*0064*/ 	.byte	0x00, 0xf5, 0x21, 0x00


	//----- nvinfo : EIATTR_SPARSE_MMA_MASK
	.align		4
.L_27:
        /*0068*/ 	.byte	0x03, 0x50
        /*006a*/ 	.short	0x0000


	//----- nvinfo : EIATTR_MAXREG_COUNT
	.align		4
        /*006c*/ 	.byte	0x03, 0x1b
        /*006e*/ 	.short	0x00ff


	//----- nvinfo : EIATTR_MERCURY_ISA_VERSION
	.align		4
        /*0070*/ 	.byte	0x03, 0x5f
        /*0072*/ 	.short	0x0101


	//----- nvinfo : EIATTR_VRC_CTA_INIT_COUNT
	.align		4
        /*0074*/ 	.byte	0x02, 0x4a
	.zero		1
	.zero		1


	//----- nvinfo : EIATTR_EXIT_INSTR_OFFSETS
	.align		4
        /*0078*/ 	.byte	0x04, 0x1c
        /*007a*/ 	.short	(.L_29 - .L_28)


	//   ....[0]....
.L_28:
        /*007c*/ 	.word	0x00000080


	//   ....[1]....
        /*0080*/ 	.word	0x00000130


	//   ....[2]....
        /*0084*/ 	.word	0x000003b0


	//----- nvinfo : EIATTR_CRS_STACK_SIZE
	.align		4
.L_29:
        /*0088*/ 	.byte	0x04, 0x1e
        /*008a*/ 	.short	(.L_31 - .L_30)
.L_30:
        /*008c*/ 	.word	0x00000000


	//----- nvinfo : EIATTR_CBANK_PARAM_SIZE
	.align		4
.L_31:
        /*0090*/ 	.byte	0x03, 0x19
        /*0092*/ 	.short	0x001c


	//----- nvinfo : EIATTR_PARAM_CBANK
	.align		4
        /*0094*/ 	.byte	0x04, 0x0a
        /*0096*/ 	.short	(.L_33 - .L_32)
	.align		4
.L_32:
        /*0098*/ 	.word	index@(.nv.constant0._Z6updatePfiiiii)
        /*009c*/ 	.short	0x0380
        /*009e*/ 	.short	0x001c


	//----- nvinfo : EIATTR_SW_WAR
	.align		4
.L_33:
        /*00a0*/ 	.byte	0x04, 0x36
        /*00a2*/ 	.short	(.L_35 - .L_34)
.L_34:
        /*00a4*/ 	.word	0x00000008
.L_35:


//--------------------- .nv.info._Z6getMinPfPiiS_S0_ --------------------------
	.section	.nv.info._Z6getMinPfPiiS_S0_,"",@"SHT_CUDA_INFO"
	.sectionflags	@""
	.align	4


	//----- nvinfo : EIATTR_CUDA_API_VERSION
	.align		4
        /*0000*/ 	.byte	0x04, 0x37
        /*0002*/ 	.short	(.L_37 - .L_36)
.L_36:
        /*0004*/ 	.word	0x00000082


	//----- nvinfo : EIATTR_KPARAM_INFO
	.align		4
.L_37:
        /*0008*/ 	.byte	0x04, 0x17
        /*000a*/ 	.short	(.L_39 - .L_38)
.L_38:
        /*000c*/ 	.word	0x00000000
        /*0010*/ 	.short	0x0004
        /*0012*/ 	.short	0x0020
        /*0014*/ 	.byte	0x00, 0xf5, 0x21, 0x00


	//----- nvinfo : EIATTR_KPARAM_INFO
	.align		4
.L_39:
        /*0018*/ 	.byte	0x04, 0x17
        /*001a*/ 	.short	(.L_41 - .L_40)
.L_40:
        /*001c*/ 	.word	0x00000000
        /*0020*/ 	.short	0x0003
        /*0022*/ 	.short	0x0018
        /*0024*/ 	.byte	0x00, 0xf5, 0x21, 0x00


	//----- nvinfo : EIATTR_KPARAM_INFO
	.align		4
.L_41:
        /*0028*/ 	.byte	0x04, 0x17
        /*002a*/ 	.short	(.L_43 - .L_42)
.L_42:
        /*002c*/ 	.word	0x00000000
        /*0030*/ 	.short	0x0002
        /*0032*/ 	.short	0x0010
        /*0034*/ 	.byte	0x00, 0xf0, 0x11, 0x00


	//----- nvinfo : EIATTR_KPARAM_INFO
	.align		4
.L_43:
        /*0038*/ 	.byte	0x04, 0x17
        /*003a*/ 	.short	(.L_45 - .L_44)
.L_44:
        /*003c*/ 	.word	0x00000000
        /*0040*/ 	.short	0x0001
        /*0042*/ 	.short	0x0008
        /*0044*/ 	.byte	0x00, 0xf5, 0x21, 0x00


	//----- nvinfo : EIATTR_KPARAM_INFO
	.align		4
.L_45:
        /*0048*/ 	.byte	0x04, 0x17
        /*004a*/ 	.short	(.L_47 - .L_46)
.L_46:
        /*004c*/ 	.word	0x00000000
        /*0050*/ 	.short	0x0000
        /*0052*/ 	.short	0x0000
        /*0054*/ 	.byte	0x00, 0xf5, 0x21, 0x00


	//----- nvinfo : EIATTR_SPARSE_MMA_MASK
	.align		4
.L_47:
        /*0058*/ 	.byte	0x03, 0x50
        /*005a*/ 	.short	0x0000


	//----- nvinfo : EIATTR_MAXREG_COUNT
	.align		4
        /*005c*/ 	.byte	0x03, 0x1b
        /*005e*/ 	.short	0x00ff


	//----- nvinfo : EIATTR_NUM_BARRIERS
	.align		4
        /*0060*/ 	.byte	0x02, 0x4c
        /*0062*/ 	.byte	0x01
	.zero		1


	//----- nvinfo : EIATTR_MERCURY_ISA_VERSION
	.align		4
        /*0064*/ 	.byte	0x03, 0x5f
        /*0066*/ 	.short	0x0101


	//----- nvinfo : EIATTR_VRC_CTA_INIT_COUNT
	.align		4
        /*0068*/ 	.byte	0x02, 0x4a
	.zero		1
	.zero		1


	//----- nvinfo : EIATTR_EXIT_INSTR_OFFSETS
	.align		4
        /*006c*/ 	.byte	0x04, 0x1c
        /*006e*/ 	.short	(.L_49 - .L_48)


	//   ....[0]....
.L_48:
        /*0070*/ 	.word	0x000008d0


	//   ....[1]....
        /*0074*/ 	.word	0x00000b90


	//   ....[2]....
        /*0078*/ 	.word	0x00000c70


	//----- nvinfo : EIATTR_CRS_STACK_SIZE
	.align		4
.L_49:
        /*007c*/ 	.byte	0x04, 0x1e
        /*007e*/ 	.short	(.L_51 - .L_50)
.L_50:
        /*0080*/ 	.word	0x00000000


	//----- nvinfo : EIATTR_CBANK_PARAM_SIZE
	.align		4
.L_51:
        /*0084*/ 	.byte	0x03, 0x19
        /*0086*/ 	.short	0x0028


	//----- nvinfo : EIATTR_PARAM_CBANK
	.align		4
        /*0088*/ 	.byte	0x04, 0x0a
        /*008a*/ 	.short	(.L_53 - .L_52)
	.align		4
.L_52:
        /*008c*/ 	.word	index@(.nv.constant0._Z6getMinPfPiiS_S0_)
        /*0090*/ 	.short	0x0380
        /*0092*/ 	.short	0x0028


	//----- nvinfo : EIATTR_SW_WAR
	.align		4
.L_53:
        /*0094*/ 	.byte	0x04, 0x36
        /*0096*/ 	.short	(.L_55 - .L_54)
.L_54:
        /*0098*/ 	.word	0x00000008
.L_55:


//--------------------- .nv.callgraph             --------------------------
	.section	.nv.callgraph,"",@"SHT_CUDA_CALLGRAPH"
	.align	4
	.sectionentsize	8
	.align		4
        /*0000*/ 	.word	0x00000000
	.align		4
        /*0004*/ 	.word	0xffffffff
	.align		4
        /*0008*/ 	.word	0x00000000
	.align		4
        /*000c*/ 	.word	0xfffffffe
	.align		4
        /*0010*/ 	.word	0x00000000
	.align		4
        /*0014*/ 	.word	0xfffffffd
	.align		4
        /*0018*/ 	.word	0x00000000
	.align		4
        /*001c*/ 	.word	0xfffffffc


//--------------------- .text._Z6updatePfiiiii    --------------------------
	.section	.text._Z6updatePfiiiii,"ax",@progbits
	.align	128
        .global         _Z6updatePfiiiii
        .type           _Z6updatePfiiiii,@function
        .size           _Z6updatePfiiiii,(.L_x_26 - _Z6updatePfiiiii)
        .other          _Z6updatePfiiiii,@"STO_CUDA_ENTRY STV_DEFAULT"
_Z6updatePfiiiii:
.text._Z6updatePfiiiii:
[----:B------:R-:W-:Y:S01]  /*0000*/  LDC R1, c[0x0][0x37c] ;  /* 0x0000df00ff017b82 */ /* 0x000fe20000000800 */
[----:B------:R-:W0:Y:S07]  /*0010*/  S2R R9, SR_TID.X ;  /* 0x0000000000097919 */ /* 0x000e2e0000002100 */
[----:B------:R-:W1:Y:S01]  /*0020*/  LDC.64 R10, c[0x0][0x388] ;  /* 0x0000e200ff0a7b82 */ /* 0x000e620000000a00 */
[----:B------:R-:W0:Y:S01]  /*0030*/  LDCU UR4, c[0x0][0x360] ;  /* 0x00006c00ff0477ac */ /* 0x000e220008000800 */
[----:B------:R-:W0:Y:S02]  /*0040*/  S2R R0, SR_CTAID.X ;  /* 0x0000000000007919 */ /* 0x000e240000002500 */
[----:B0-----:R-:W-:-:S05]  /*0050*/  IMAD R9, R0, UR4, R9 ;  /* 0x0000000400097c24 */ /* 0x001fca000f8e0209 */
[----:B-1----:R-:W-:-:S04]  /*0060*/  ISETP.NE.AND P0, PT, R9, R11, PT ;  /* 0x0000000b0900720c */ /* 0x002fc80003f05270 */
[----:B------:R-:W-:-:S13]  /*0070*/  ISETP.GE.OR P0, PT, R9, R10, !P0 ;  /* 0x0000000a0900720c */ /* 0x000fda0004706670 */
[----:B------:R-:W-:Y:S05]  /*0080*/  @P0 EXIT ;  /* 0x000000000000094d */ /* 0x000fea0003800000 */
[----:B------:R-:W0:Y:S01]  /*0090*/  LDCU UR4, c[0x0][0x390] ;  /* 0x00007200ff0477ac */ /* 0x000e220008000800 */
[----:B------:R-:W1:Y:S01]  /*00a0*/  LDCU.64 UR6, c[0x0][0x358] ;  /* 0x00006b00ff0677ac */ /* 0x000e620008000a00 */
[----:B0-----:R-:W-:-:S13]  /*00b0*/  ISETP.NE.AND P0, PT, R9, UR4, PT ;  /* 0x0000000409007c0c */ /* 0x001fda000bf05270 */
[----:B------:R-:W0:Y:S01]  /*00c0*/  @!P0 LDC.64 R4, c[0x0][0x380] ;  /* 0x0000e000ff048b82 */ /* 0x000e220000000a00 */
[----:B------:R-:W-:Y:S02]  /*00d0*/  @!P0 IMAD R3, R11, R10, UR4 ;  /* 0x000000040b038e24 */ /* 0x000fe4000f8e020a */
[----:B------:R-:W-:Y:S02]  /*00e0*/  @!P0 IMAD R7, R10, UR4, R11 ;  /* 0x000000040a078c24 */ /* 0x000fe4000f8e020b */
[----:B0-----:R-:W-:-:S04]  /*00f0*/  @!P0 IMAD.WIDE R2, R3, 0x4, R4 ;  /* 0x0000000403028825 */ /* 0x001fc800078e0204 */
[----:B------:R-:W-:Y:S01]  /*0100*/  @!P0 IMAD.WIDE R4, R7, 0x4, R4 ;  /* 0x0000000407048825 */ /* 0x000fe200078e0204 */
[----:B-1----:R0:W-:Y:S04]  /*0110*/  @!P0 STG.E desc[UR6][R2.64], RZ ;  /* 0x000000ff02008986 */ /* 0x0021e8000c101906 */
[----:B------:R0:W-:Y:S01]  /*0120*/  @!P0 STG.E desc[UR6][R4.64], RZ ;  /* 0x000000ff04008986 */ /* 0x0001e2000c101906 */
[----:B------:R-:W-:Y:S05]  /*0130*/  @!P0 EXIT ;  /* 0x000000000000894d */ /* 0x000fea0003800000 */
[----:B------:R-:W1:Y:S01]  /*0140*/  LDC.64 R6, c[0x0][0x380] ;  /* 0x0000e000ff067b82 */ /* 0x000e620000000a00 */
[--C-:B0-----:R-:W-:Y:S01]  /*0150*/  IMAD R5, R10, UR4, R9.reuse ;  /* 0x000000040a057c24 */ /* 0x101fe2000f8e0209 */
[----:B------:R-:W0:Y:S01]  /*0160*/  LDCU UR5, c[0x0][0x398] ;  /* 0x00007300ff0577ac */ /* 0x000e220008000800 */
[----:B------:R-:W-:Y:S01]  /*0170*/  IMAD R3, R11, R10, R9 ;  /* 0x0000000a0b037224 */ /* 0x000fe200078e0209 */
[----:B------:R-:W0:Y:S01]  /*0180*/  LDCU UR8, c[0x0][0x394] ;  /* 0x00007280ff0877ac */ /* 0x000e220008000800 */
[----:B-1----:R-:W-:-:S04]  /*0190*/  IMAD.WIDE R4, R5, 0x4, R6 ;  /* 0x0000000405047825 */ /* 0x002fc800078e0206 */
[----:B------:R-:W-:Y:S01]  /*01a0*/  IMAD.WIDE R6, R3, 0x4, R6 ;  /* 0x0000000403067825 */ /* 0x000fe200078e0206 */
[----:B------:R-:W2:Y:S04]  /*01b0*/  LDG.E R2, desc[UR6][R4.64] ;  /* 0x0000000604027981 */ /* 0x000ea8000c1e1900 */
[----:B------:R-:W3:Y:S01]  /*01c0*/  LDG.E R0, desc[UR6][R6.64] ;  /* 0x0000000606007981 */ /* 0x000ee2000c1e1900 */
[----:B0-----:R-:W-:Y:S02]  /*01d0*/  UIADD3 UR4, UPT, UPT, UR5, UR8, URZ ;  /* 0x0000000805047290 */ /* 0x001fe4000fffe0ff */
[----:B------:R-:W-:Y:S01]  /*01e0*/  I2FP.F32.S32 R11, UR5 ;  /* 0x00000005000b7c45 */ /* 0x000fe20008201400 */
[----:B------:R-:W-:Y:S01]  /*01f0*/  BSSY.RECONVERGENT B0, `(.L_x_0) ;  /* 0x0000010000007945 */ /* 0x000fe20003800200 */
[----:B------:R-:W-:-:S02]  /*0200*/  I2FP.F32.S32 R3, UR8 ;  /* 0x0000000800037c45 */ /* 0x000fc40008201400 */
[----:B------:R-:W-:-:S04]  /*0210*/  I2FP.F32.S32 R13, UR4 ;  /* 0x00000004000d7c45 */ /* 0x000fc80008201400 */
[----:B------:R-:W0:Y:S02]  /*0220*/  MUFU.RCP R8, R13 ;  /* 0x0000000d00087308 */ /* 0x000e240000001000 */
[----:B0-----:R-:W-:-:S04]  /*0230*/  FFMA R15, -R13, R8, 1 ;  /* 0x3f8000000d0f7423 */ /* 0x001fc80000000108 */
[----:B------:R-:W-:Y:S01]  /*0240*/  FFMA R15, R8, R15, R8 ;  /* 0x0000000f080f7223 */ /* 0x000fe20000000008 */
[----:B--2---:R-:W-:-:S04]  /*0250*/  FMUL R11, R2, R11 ;  /* 0x0000000b020b7220 */ /* 0x004fc80000400000 */
[----:B---3--:R-:W-:-:S04]  /*0260*/  FFMA R0, R0, R3, R11 ;  /* 0x0000000300007223 */ /* 0x008fc8000000000b */
[----:B------:R-:W0:Y:S01]  /*0270*/  FCHK P0, R0, R13 ;  /* 0x0000000d00007302 */ /* 0x000e220000000000 */
[----:B------:R-:W-:-:S04]  /*0280*/  FFMA R2, R0, R15, RZ ;  /* 0x0000000f00027223 */ /* 0x000fc800000000ff */
[----:B------:R-:W-:-:S04]  /*0290*/  FFMA R3, -R13, R2, R0 ;  /* 0x000000020d037223 */ /* 0x000fc80000000100 */
[----:B------:R-:W-:Y:S01]  /*02a0*/  FFMA R15, R15, R3, R2 ;  /* 0x000000030f0f7223 */ /* 0x000fe20000000002 */
[----:B0-----:R-:W-:Y:S06]  /*02b0*/  @!P0 BRA `(.L_x_1) ;  /* 0x00000000000c8947 */ /* 0x001fec0003800000 */
[----:B------:R-:W-:-:S07]  /*02c0*/  MOV R2, 0x2e0 ;  /* 0x000002e000027802 */ /* 0x000fce0000000f00 */
[----:B------:R-:W-:Y:S05]  /*02d0*/  CALL.REL.NOINC `($__internal_0_$__cuda_sm3x_div_rn_noftz_f32_slowpath) ;  /* 0x0000000000387944 */ /* 0x000fea0003c00000 */
[----:B------:R-:W-:-:S07]  /*02e0*/  IMAD.MOV.U32 R15, RZ, RZ, R0 ;  /* 0x000000ffff0f7224 */ /* 0x000fce00078e0000 */
.L_x_1:
[----:B------:R-:W-:Y:S05]  /*02f0*/  BSYNC.RECONVERGENT B0 ;  /* 0x0000000000007941 */ /* 0x000fea0003800200 */
.L_x_0:
[----:B------:R-:W0:Y:S01]  /*0300*/  LDC.64 R2, c[0x0][0x388] ;  /* 0x0000e200ff027b82 */ /* 0x000e220000000a00 */
[----:B------:R-:W1:Y:S01]  /*0310*/  LDCU UR4, c[0x0][0x390] ;  /* 0x00007200ff0477ac */ /* 0x000e620008000800 */
[----:B------:R-:W-:Y:S04]  /*0320*/  STG.E desc[UR6][R6.64], R15 ;  /* 0x0000000f06007986 */ /* 0x000fe8000c101906 */
[----:B------:R-:W-:Y:S02]  /*0330*/  STG.E desc[UR6][R4.64], RZ ;  /* 0x000000ff04007986 */ /* 0x000fe4000c101906 */
[----:B------:R-:W2:Y:S01]  /*0340*/  LDC.64 R10, c[0x0][0x380] ;  /* 0x0000e000ff0a7b82 */ /* 0x000ea20000000a00 */
[CC--:B0-----:R-:W-:Y:S02]  /*0350*/  IMAD R3, R9.reuse, R2.reuse, R3 ;  /* 0x0000000209037224 */ /* 0x0c1fe400078e0203 */
[----:B-1----:R-:W-:-:S02]  /*0360*/  IMAD R9, R9, R2, UR4 ;  /* 0x0000000409097e24 */ /* 0x002fc4000f8e0202 */
[----:B--2---:R-:W-:-:S04]  /*0370*/  IMAD.WIDE R2, R3, 0x4, R10 ;  /* 0x0000000403027825 */ /* 0x004fc800078e020a */
[----:B------:R-:W-:Y:S01]  /*0380*/  IMAD.WIDE R8, R9, 0x4, R10 ;  /* 0x0000000409087825 */ /* 0x000fe200078e020a */
[----:B------:R-:W-:Y:S04]  /*0390*/  STG.E desc[UR6][R2.64], R15 ;  /* 0x0000000f02007986 */ /* 0x000fe8000c101906 */
[----:B------:R-:W-:Y:S01]  /*03a0*/  STG.E desc[UR6][R8.64], RZ ;  /* 0x000000ff08007986 */ /* 0x000fe2000c101906 */
[----:B------:R-:W-:Y:S05]  /*03b0*/  EXIT ;  /* 0x000000000000794d */ /* 0x000fea0003800000 */
        .weak           $__internal_0_$__cuda_sm3x_div_rn_noftz_f32_slowpath
        .type           $__internal_0_$__cuda_sm3x_div_rn_noftz_f32_slowpath,@function
        .size           $__internal_0_$__cuda_sm3x_div_rn_noftz_f32_slowpath,(.L_x_26 - $__internal_0_$__cuda_sm3x_div_rn_noftz_f32_slowpath)
$__internal_0_$__cuda_sm3x_div_rn_noftz_f32_slowpath:
[----:B------:R-:W-:Y:S01]  /*03c0*/  SHF.R.U32.HI R10, RZ, 0x17, R13 ;  /* 0x00000017ff0a7819 */ /* 0x000fe2000001160d */
[----:B------:R-:W-:Y:S01]  /*03d0*/  BSSY.RECONVERGENT B1, `(.L_x_2) ;  /* 0x0000064000017945 */ /* 0x000fe20003800200 */
[--C-:B------:R-:W-:Y:S01]  /*03e0*/  SHF.R.U32.HI R3, RZ, 0x17, R0.reuse ;  /* 0x00000017ff037819 */ /* 0x100fe20000011600 */
[----:B------:R-:W-:Y:S01]  /*03f0*/  IMAD.MOV.U32 R12, RZ, RZ, R0 ;  /* 0x000000ffff0c7224 */ /* 0x000fe200078e0000 */
[----:B------:R-:W-:Y:S02]  /*0400*/  LOP3.LUT R10, R10, 0xff, RZ, 0xc0, !PT ;  /* 0x000000ff0a0a7812 */ /* 0x000fe400078ec0ff */
[----:B------:R-:W-:-:S03]  /*0410*/  LOP3.LUT R11, R3, 0xff, RZ, 0xc0, !PT ;  /* 0x000000ff030b7812 */ /* 0x000fc600078ec0ff */
[----:B------:R-:W-:Y:S02]  /*0420*/  VIADD R15, R10, 0xffffffff ;  /* 0xffffffff0a0f7836 */ /* 0x000fe40000000000 */
[----:B------:R-:W-:-:S03]  /*0430*/  VIADD R14, R11, 0xffffffff ;  /* 0xffffffff0b0e7836 */ /* 0x000fc60000000000 */
[----:B------:R-:W-:-:S04]  /*0440*/  ISETP.GT.U32.AND P0, PT, R15, 0xfd, PT ;  /* 0x000000fd0f00780c */ /* 0x000fc80003f04070 */
[----:B------:R-:W-:-:S13]  /*0450*/  ISETP.GT.U32.OR P0, PT, R14, 0xfd, P0 ;  /* 0x000000fd0e00780c */ /* 0x000fda0000704470 */
[----:B------:R-:W-:Y:S01]  /*0460*/  @!P0 IMAD.MOV.U32 R8, RZ, RZ, RZ ;  /* 0x000000ffff088224 */ /* 0x000fe200078e00ff */
[----:B------:R-:W-:Y:S06]  /*0470*/  @!P0 BRA `(.L_x_3) ;  /* 0x0000000000608947 */ /* 0x000fec0003800000 */
[----:B------:R-:W-:Y:S01]  /*0480*/  FSETP.GTU.FTZ.AND P0, PT, |R0|, +INF , PT ;  /* 0x7f8000000000780b */ /* 0x000fe20003f1c200 */
[----:B------:R-:W-:Y:S01]  /*0490*/  IMAD.MOV.U32 R3, RZ, RZ, R13 ;  /* 0x000000ffff037224 */ /* 0x000fe200078e000d */
[----:B------:R-:W-:-:S04]  /*04a0*/  FSETP.GTU.FTZ.AND P1, PT, |R13|, +INF , PT ;  /* 0x7f8000000d00780b */ /* 0x000fc80003f3c200 */
[----:B------:R-:W-:-:S13]  /*04b0*/  PLOP3.LUT P0, PT, P0, P1, PT, 0xf8, 0x8f ;  /* 0x00000000008f781c */ /* 0x000fda0000703f70 */
[----:B------:R-:W-:Y:S05]  /*04c0*/  @P0 BRA `(.L_x_4) ;  /* 0x00000004004c0947 */ /* 0x000fea0003800000 */
[----:B------:R-:W-:-:S13]  /*04d0*/  LOP3.LUT P0, RZ, R13, 0x7fffffff, R12, 0xc8, !PT ;  /* 0x7fffffff0dff7812 */ /* 0x000fda000780c80c */
[----:B------:R-:W-:Y:S05]  /*04e0*/  @!P0 BRA `(.L_x_5) ;  /* 0x00000004003c8947 */ /* 0x000fea0003800000 */
[C---:B------:R-:W-:Y:S02]  /*04f0*/  FSETP.NEU.FTZ.AND P2, PT, |R0|.reuse, +INF , PT ;  /* 0x7f8000000000780b */ /* 0x040fe40003f5d200 */
[----:B------:R-:W-:Y:S02]  /*0500*/  FSETP.NEU.FTZ.AND P1, PT, |R3|, +INF , PT ;  /* 0x7f8000000300780b */ /* 0x000fe40003f3d200 */
[----:B------:R-:W-:-:S11]  /*0510*/  FSETP.NEU.FTZ.AND P0, PT, |R0|, +INF , PT ;  /* 0x7f8000000000780b */ /* 0x000fd60003f1d200 */
[----:B------:R-:W-:Y:S05]  /*0520*/  @!P1 BRA !P2, `(.L_x_5) ;  /* 0x00000004002c9947 */ /* 0x000fea0005000000 */
[----:B------:R-:W-:-:S04]  /*0530*/  LOP3.LUT P2, RZ, R12, 0x7fffffff, RZ, 0xc0, !PT ;  /* 0x7fffffff0cff7812 */ /* 0x000fc8000784c0ff */
[----:B------:R-:W-:-:S13]  /*0540*/  PLOP3.LUT P1, PT, P1, P2, PT, 0x2f, 0xf2 ;  /* 0x0000000000f2781c */ /* 0x000fda0000f24577 */
[----:B------:R-:W-:Y:S05]  /*0550*/  @P1 BRA `(.L_x_6) ;  /* 0x0000000400181947 */ /* 0x000fea0003800000 */
[----:B------:R-:W-:-:S04]  /*0560*/  LOP3.LUT P1, RZ, R13, 0x7fffffff, RZ, 0xc0, !PT ;  /* 0x7fffffff0dff7812 */ /* 0x000fc8000782c0ff */
[----:B------:R-:W-:-:S13]  /*0570*/  PLOP3.LUT P0, PT, P0, P1, PT, 0x2f, 0xf2 ;  /* 0x0000000000f2781c */ /* 0x000fda0000702577 */
[----:B------:R-:W-:Y:S05]  /*0580*/  @P0 BRA `(.L_x_7) ;  /* 0x0000000400000947 */ /* 0x000fea0003800000 */
[----:B------:R-:W-:Y:S02]  /*0590*/  ISETP.GE.AND P0, PT, R14, RZ, PT ;  /* 0x000000ff0e00720c */ /* 0x000fe40003f06270 */
[----:B------:R-:W-:-:S11]  /*05a0*/  ISETP.GE.AND P1, PT, R15, RZ, PT ;  /* 0x000000ff0f00720c */ /* 0x000fd60003f26270 */
[----:B------:R-:W-:Y:S02]  /*05b0*/  @P0 IMAD.MOV.U32 R8, RZ, RZ, RZ ;  /* 0x000000ffff080224 */ /* 0x000fe400078e00ff */
[----:B------:R-:W-:Y:S01]  /*05c0*/  @!P0 FFMA R12, R0, 1.84467440737095516160e+19, RZ ;  /* 0x5f800000000c8823 */ /* 0x000fe200000000ff */
[----:B------:R-:W-:Y:S02]  /*05d0*/  @!P0 IMAD.MOV.U32 R8, RZ, RZ, -0x40 ;  /* 0xffffffc0ff088424 */ /* 0x000fe400078e00ff */
[----:B------:R-:W-:Y:S02]  /*05e0*/  @!P1 FFMA R13, R3, 1.84467440737095516160e+19, RZ ;  /* 0x5f800000030d9823 */ /* 0x000fe400000000ff */
[----:B------:R-:W-:-:S07]  /*05f0*/  @!P1 VIADD R8, R8, 0x40 ;  /* 0x0000004008089836 */ /* 0x000fce0000000000 */
.L_x_3:
[----:B------:R-:W-:Y:S01]  /*0600*/  LEA R0, R10, 0xc0800000, 0x17 ;  /* 0xc08000000a007811 */ /* 0x000fe200078eb8ff */
[----:B------:R-:W-:Y:S01]  /*0610*/  VIADD R11, R11, 0xffffff81 ;  /* 0xffffff810b0b7836 */ /* 0x000fe20000000000 */
[----:B------:R-:W-:Y:S03]  /*0620*/  BSSY.RECONVERGENT B2, `(.L_x_8) ;  /* 0x0000035000027945 */ /* 0x000fe60003800200 */
[----:B------:R-:W-:Y:S02]  /*0630*/  IMAD.IADD R13, R13, 0x1, -R0 ;  /* 0x000000010d0d7824 */ /* 0x000fe400078e0a00 */
[C---:B------:R-:W-:Y:S01]  /*0640*/  IMAD R0, R11.reuse, -0x800000, R12 ;  /* 0xff8000000b007824 */ /* 0x040fe200078e020c */
[----:B------:R-:W-:Y:S01]  /*0650*/  IADD3 R11, PT, PT, R11, 0x7f, -R10 ;  /* 0x0000007f0b0b7810 */ /* 0x000fe20007ffe80a */
[----:B------:R-:W0:Y:S01]  /*0660*/  MUFU.RCP R3, R13 ;  /* 0x0000000d00037308 */ /* 0x000e220000001000 */
[----:B------:R-:W-:-:S03]  /*0670*/  FADD.FTZ R15, -R13, -RZ ;  /* 0x800000ff0d0f7221 */ /* 0x000fc60000010100 */
[----:B------:R-:W-:Y:S02]  /*0680*/  IMAD.IADD R11, R11, 0x1, R8 ;  /* 0x000000010b0b7824 */ /* 0x000fe400078e0208 */
[----:B0-----:R-:W-:-:S04]  /*0690*/  FFMA R14, R3, R15, 1 ;  /* 0x3f800000030e7423 */ /* 0x001fc8000000000f */
[----:B------:R-:W-:-:S04]  /*06a0*/  FFMA R14, R3, R14, R3 ;  /* 0x0000000e030e7223 */ /* 0x000fc80000000003 */
[----:B------:R-:W-:-:S04]  /*06b0*/  FFMA R3, R0, R14, RZ ;  /* 0x0000000e00037223 */ /* 0x000fc800000000ff */
[----:B------:R-:W-:-:S04]  /*06c0*/  FFMA R12, R15, R3, R0 ;  /* 0x000000030f0c7223 */ /* 0x000fc80000000000 */
[----:B------:R-:W-:-:S04]  /*06d0*/  FFMA R17, R14, R12, R3 ;  /* 0x0000000c0e117223 */ /* 0x000fc80000000003 */
[----:B------:R-:W-:-:S04]  /*06e0*/  FFMA R12, R15, R17, R0 ;  /* 0x000000110f0c7223 */ /* 0x000fc80000000000 */
[----:B------:R-:W-:-:S05]  /*06f0*/  FFMA R0, R14, R12, R17 ;  /* 0x0000000c0e007223 */ /* 0x000fca0000000011 */
[----:B------:R-:W-:-:S04]  /*0700*/  SHF.R.U32.HI R3, RZ, 0x17, R0 ;  /* 0x00000017ff037819 */ /* 0x000fc80000011600 */
[----:B------:R-:W-:-:S05]  /*0710*/  LOP3.LUT R3, R3, 0xff, RZ, 0xc0, !PT ;  /* 0x000000ff03037812 */ /* 0x000fca00078ec0ff */
[----:B------:R-:W-:-:S04]  /*0720*/  IMAD.IADD R13, R3, 0x1, R11 ;  /* 0x00000001030d7824 */ /* 0x000fc800078e020b */
[----:B------:R-:W-:-:S05]  /*0730*/  VIADD R3, R13, 0xffffffff ;  /* 0xffffffff0d037836 */ /* 0x000fca0000000000 */
[----:B------:R-:W-:-:S13]  /*0740*/  ISETP.GE.U32.AND P0, PT, R3, 0xfe, PT ;  /* 0x000000fe0300780c */ /* 0x000fda0003f06070 */
[----:B------:R-:W-:Y:S05]  /*0750*/  @!P0 BRA `(.L_x_9) ;  /* 0x0000000000808947 */ /* 0x000fea0003800000 */
[----:B------:R-:W-:-:S13]  /*0760*/  ISETP.GT.AND P0, PT, R13, 0xfe, PT ;  /* 0x000000fe0d00780c */ /* 0x000fda0003f04270 */
[----:B------:R-:W-:Y:S05]  /*0770*/  @P0 BRA `(.L_x_10) ;  /* 0x00000000006c0947 */ /* 0x000fea0003800000 */
[----:B------:R-:W-:-:S13]  /*0780*/  ISETP.GE.AND P0, PT, R13, 0x1, PT ;  /* 0x000000010d00780c */ /* 0x000fda0003f06270 */
[----:B------:R-:W-:Y:S05]  /*0790*/  @P0 BRA `(.L_x_11) ;  /* 0x0000000000740947 */ /* 0x000fea0003800000 */
[----:B------:R-:W-:Y:S02]  /*07a0*/  ISETP.GE.AND P0, PT, R13, -0x18, PT ;  /* 0xffffffe80d00780c */ /* 0x000fe40003f06270 */
[----:B------:R-:W-:-:S11]  /*07b0*/  LOP3.LUT R0, R0, 0x80000000, RZ, 0xc0, !PT ;  /* 0x8000000000007812 */ /* 0x000fd600078ec0ff */
[----:B------:R-:W-:Y:S05]  /*07c0*/  @!P0 BRA `(.L_x_11) ;  /* 0x0000000000688947 */ /* 0x000fea0003800000 */
[CCC-:B------:R-:W-:Y:S01]  /*07d0*/  FFMA.RZ R3, R14.reuse, R12.reuse, R17.reuse ;  /* 0x0000000c0e037223 */ /* 0x1c0fe2000000c011 */
[C---:B------:R-:W-:Y:S02]  /*07e0*/  VIADD R11, R13.reuse, 0x20 ;  /* 0x000000200d0b7836 */ /* 0x040fe40000000000 */
[CCC-:B------:R-:W-:Y:S01]  /*07f0*/  FFMA.RM R8, R14.reuse, R12.reuse, R17.reuse ;  /* 0x0000000c0e087223 */ /* 0x1c0fe20000004011 */
[----:B------:R-:W-:Y:S02]  /*0800*/  ISETP.NE.AND P2, PT, R13, RZ, PT ;  /* 0x000000ff0d00720c */ /* 0x000fe40003f45270 */
[----:B------:R-:W-:Y:S01]  /*0810*/  LOP3.LUT R10, R3, 0x7fffff, RZ, 0xc0, !PT ;  /* 0x007fffff030a7812 */ /* 0x000fe200078ec0ff */
[----:B------:R-:W-:Y:S01]  /*0820*/  FFMA.RP R3, R14, R12, R17 ;  /* 0x0000000c0e037223 */ /* 0x000fe20000008011 */
[----:B------:R-:W-:Y:S01]  /*0830*/  IMAD.MOV R12, RZ, RZ, -R13 ;  /* 0x000000ffff0c7224 */ /* 0x000fe200078e0a0d */
[----:B------:R-:W-:Y:S02]  /*0840*/  ISETP.NE.AND P1, PT, R13, RZ, PT ;  /* 0x000000ff0d00720c */ /* 0x000fe40003f25270 */
[----:B------:R-:W-:-:S02]  /*0850*/  LOP3.LUT R10, R10, 0x800000, RZ, 0xfc, !PT ;  /* 0x008000000a0a7812 */ /* 0x000fc400078efcff */
[----:B------:R-:W-:Y:S02]  /*0860*/  FSETP.NEU.FTZ.AND P0, PT, R3, R8, PT ;  /* 0x000000080300720b */ /* 0x000fe40003f1d000 */
[----:B------:R-:W-:Y:S02]  /*0870*/  SHF.L.U32 R11, R10, R11, RZ ;  /* 0x0000000b0a0b7219 */ /* 0x000fe400000006ff */
[----:B------:R-:W-:Y:S02]  /*0880*/  SEL R3, R12, RZ, P2 ;  /* 0x000000ff0c037207 */ /* 0x000fe40001000000 */
[----:B------:R-:W-:Y:S02]  /*0890*/  ISETP.NE.AND P1, PT, R11, RZ, P1 ;  /* 0x000000ff0b00720c */ /* 0x000fe40000f25270 */
[----:B------:R-:W-:Y:S02]  /*08a0*/  SHF.R.U32.HI R3, RZ, R3, R10 ;  /* 0x00000003ff037219 */ /* 0x000fe4000001160a */
[----:B------:R-:W-:-:S02]  /*08b0*/  PLOP3.LUT P0, PT, P0, P1, PT, 0xf8, 0x8f ;  /* 0x00000000008f781c */ /* 0x000fc40000703f70 */
[----:B------:R-:W-:Y:S02]  /*08c0*/  SHF.R.U32.HI R11, RZ, 0x1, R3 ;  /* 0x00000001ff0b7819 */ /* 0x000fe40000011603 */
[----:B------:R-:W-:-:S04]  /*08d0*/  SEL R8, RZ, 0x1, !P0 ;  /* 0x00000001ff087807 */ /* 0x000fc80004000000 */
[----:B------:R-:W-:-:S04]  /*08e0*/  LOP3.LUT R8, R8, 0x1, R11, 0xf8, !PT ;  /* 0x0000000108087812 */ /* 0x000fc800078ef80b */
[----:B------:R-:W-:-:S05]  /*08f0*/  LOP3.LUT R8, R8, R3, RZ, 0xc0, !PT ;  /* 0x0000000308087212 */ /* 0x000fca00078ec0ff */
[----:B------:R-:W-:-:S05]  /*0900*/  IMAD.IADD R11, R11, 0x1, R8 ;  /* 0x000000010b0b7824 */ /* 0x000fca00078e0208 */
[----:B------:R-:W-:Y:S01]  /*0910*/  LOP3.LUT R0, R11, R0, RZ, 0xfc, !PT ;  /* 0x000000000b007212 */ /* 0x000fe200078efcff */
[----:B------:R-:W-:Y:S06]  /*0920*/  BRA `(.L_x_11) ;  /* 0x0000000000107947 */ /* 0x000fec0003800000 */
.L_x_10:
[----:B------:R-:W-:-:S04]  /*0930*/  LOP3.LUT R0, R0, 0x80000000, RZ, 0xc0, !PT ;  /* 0x8000000000007812 */ /* 0x000fc800078ec0ff */
[----:B------:R-:W-:Y:S01]  /*0940*/  LOP3.LUT R0, R0, 0x7f800000, RZ, 0xfc, !PT ;  /* 0x7f80000000007812 */ /* 0x000fe200078efcff */
[----:B------:R-:W-:Y:S06]  /*0950*/  BRA `(.L_x_11) ;  /* 0x0000000000047947 */ /* 0x000fec0003800000 */
.L_x_9:
[----:B------:R-:W-:-:S07]  /*0960*/  IMAD R0, R11, 0x800000, R0 ;  /* 0x008000000b007824 */ /* 0x000fce00078e0200 */
.L_x_11:
[----:B------:R-:W-:Y:S05]  /*0970*/  BSYNC.RECONVERGENT B2 ;  /* 0x0000000000027941 */ /* 0x000fea0003800200 */
.L_x_8:
[----:B------:R-:W-:Y:S05]  /*0980*/  BRA `(.L_x_12) ;  /* 0x0000000000207947 */ /* 0x000fea0003800000 */
.L_x_7:
[----:B------:R-:W-:-:S04]  /*0990*/  LOP3.LUT R0, R13, 0x80000000, R12, 0x48, !PT ;  /* 0x800000000d007812 */ /* 0x000fc800078e480c */
[----:B------:R-:W-:Y:S01]  /*09a0*/  LOP3.LUT R0, R0, 0x7f800000, RZ, 0xfc, !PT ;  /* 0x7f80000000007812 */ /* 0x000fe200078efcff */
[----:B------:R-:W-:Y:S06]  /*09b0*/  BRA `(.L_x_12) ;  /* 0x0000000000147947 */ /* 0x000fec0003800000 */
.L_x_6:
[----:B------:R-:W-:Y:S01]  /*09c0*/  LOP3.LUT R0, R13, 0x80000000, R12, 0x48, !PT ;  /* 0x800000000d007812 */ /* 0x000fe200078e480c */
[----:B------:R-:W-:Y:S06]  /*09d0*/  BRA `(.L_x_12) ;  /* 0x00000000000c7947 */ /* 0x000fec0003800000 */
.L_x_5:
[----:B------:R-:W0:Y:S01]  /*09e0*/  MUFU.RSQ R0, -QNAN ;  /* 0xffc0000000007908 */ /* 0x000e220000001400 */
[----:B------:R-:W-:Y:S05]  /*09f0*/  BRA `(.L_x_12) ;  /* 0x0000000000047947 */ /* 0x000fea0003800000 */
.L_x_4:
[----:B------:R-:W-:-:S07]  /*0a00*/  FADD.FTZ R0, R0, R3 ;  /* 0x0000000300007221 */ /* 0x000fce0000010000 */
.L_x_12:
[----:B------:R-:W-:Y:S05]  /*0a10*/  BSYNC.RECONVERGENT B1 ;  /* 0x0000000000017941 */ /* 0x000fea0003800200 */
.L_x_2:
[----:B------:R-:W-:-:S04]  /*0a20*/  IMAD.MOV.U32 R3, RZ, RZ, 0x0 ;  /* 0x00000000ff037424 */ /* 0x000fc800078e00ff */
[----:B0-----:R-:W-:Y:S05]  /*0a30*/  RET.REL.NODEC R2 `(_Z6updatePfiiiii) ;  /* 0xfffffff402707950 */ /* 0x001fea0003c3ffff */
.L_x_13:
[----:B------:R-:W-:-:S00]  /*0a40*/  BRA `(.L_x_13) ;  /* 0xfffffffc00fc7947 */ /* 0x000fc0000383ffff */
[----:B------:R-:W-:-:S00]  /*0a50*/  NOP ;  /* 0x0000000000007918 */ /* 0x000fc00000000000 */
        /* <DEDUP_REMOVED lines=10> */
.L_x_26:


//--------------------- .text._Z6getMinPfPiiS_S0_ --------------------------
	.section	.text._Z6getMinPfPiiS_S0_,"ax",@progbits
	.align	128
        .global         _Z6getMinPfPiiS_S0_
        .type           _Z6getMinPfPiiS_S0_,@function
        .size           _Z6getMinPfPiiS_S0_,(.L_x_28 - _Z6getMinPfPiiS_S0_)
        .other          _Z6getMinPfPiiS_S0_,@"STO_CUDA_ENTRY STV_DEFAULT"
_Z6getMinPfPiiS_S0_:
.text._Z6getMinPfPiiS_S0_:
[----:B------:R-:W-:Y:S01]  /*0000*/  LDC R1, c[0x0][0x37c] ;  /* 0x0000df00ff017b82 */ /* 0x000fe20000000800 */
[----:B------:R-:W0:Y:S01]  /*0010*/  S2R R4, SR_CTAID.X ;  /* 0x0000000000047919 */ /* 0x000e220000002500 */
[----:B------:R-:W1:Y:S01]  /*0020*/  LDCU UR4, c[0x0][0x390] ;  /* 0x00007200ff0477ac */ /* 0x000e620008000800 */
[----:B------:R-:W-:Y:S01]  /*0030*/  BSSY.RECONVERGENT B0, `(.L_x_14) ;  /* 0x0000049000007945 */ /* 0x000fe20003800200 */
[----:B------:R-:W-:Y:S01]  /*0040*/  IMAD.MOV.U32 R2, RZ, RZ, 0x7f800000 ;  /* 0x7f800000ff027424 */ /* 0x000fe200078e00ff */
[----:B------:R-:W2:Y:S01]  /*0050*/  S2R R5, SR_TID.X ;  /* 0x0000000000057919 */ /* 0x000ea20000002100 */
[----:B------:R-:W3:Y:S01]  /*0060*/  LDCU.64 UR8, c[0x0][0x358] ;  /* 0x00006b00ff0877ac */ /* 0x000ee20008000a00 */
[----:B0-----:R-:W-:-:S05]  /*0070*/  IMAD.SHL.U32 R0, R4, 0x400, RZ ;  /* 0x0000040004007824 */ /* 0x001fca00078e00ff */
[----:B--2---:R-:W-:-:S04]  /*0080*/  LOP3.LUT R0, R0, R5, RZ, 0xfc, !PT ;  /* 0x0000000500007212 */ /* 0x004fc800078efcff */
[----:B-1----:R-:W-:-:S13]  /*0090*/  ISETP.GE.AND P0, PT, R0, UR4, PT ;  /* 0x0000000400007c0c */ /* 0x002fda000bf06270 */
[----:B---3--:R-:W-:Y:S05]  /*00a0*/  @P0 BRA `(.L_x_15) ;  /* 0x0000000400040947 */ /* 0x008fea0003800000 */
[----:B------:R-:W0:Y:S01]  /*00b0*/  LDC.64 R2, c[0x0][0x380] ;  /* 0x0000e000ff027b82 */ /* 0x000e220000000a00 */
[C---:B------:R-:W-:Y:S02]  /*00c0*/  VIADD R7, R0.reuse, 0x80 ;  /* 0x0000008000077836 */ /* 0x040fe40000000000 */
[----:B------:R-:W-:Y:S02]  /*00d0*/  VIADD R6, R0, 0x100 ;  /* 0x0000010000067836 */ /* 0x000fe40000000000 */
[----:B------:R-:W-:Y:S01]  /*00e0*/  IMAD.MOV.U32 R15, RZ, RZ, 0x7f800000 ;  /* 0x7f800000ff0f7424 */ /* 0x000fe200078e00ff */
[----:B------:R-:W-:Y:S02]  /*00f0*/  ISETP.GE.U32.AND P0, PT, R7, UR4, PT ;  /* 0x0000000407007c0c */ /* 0x000fe4000bf06070 */
[----:B------:R-:W-:Y:S01]  /*0100*/  ISETP.GE.U32.AND P1, PT, R6, UR4, PT ;  /* 0x0000000406007c0c */ /* 0x000fe2000bf26070 */
[----:B------:R-:W-:Y:S02]  /*0110*/  VIADD R13, R0, 0x180 ;  /* 0x00000180000d7836 */ /* 0x000fe40000000000 */
[----:B------:R-:W-:-:S02]  /*0120*/  IMAD.MOV.U32 R16, RZ, RZ, 0x7f800000 ;  /* 0x7f800000ff107424 */ /* 0x000fc400078e00ff */
[C---:B------:R-:W-:Y:S02]  /*0130*/  VIADD R11, R0.reuse, 0x200 ;  /* 0x00000200000b7836 */ /* 0x040fe40000000000 */
[----:B0-----:R-:W-:-:S05]  /*0140*/  IMAD.WIDE.U32 R2, R0, 0x4, R2 ;  /* 0x0000000400027825 */ /* 0x001fca00078e0002 */
[----:B------:R-:W2:Y:S01]  /*0150*/  @!P0 LDG.E R15, desc[UR8][R2.64+0x200] ;  /* 0x00020008020f8981 */ /* 0x000ea2000c1e1900 */
[----:B------:R-:W-:-:S03]  /*0160*/  ISETP.GE.U32.AND P0, PT, R13, UR4, PT ;  /* 0x000000040d007c0c */ /* 0x000fc6000bf06070 */
[----:B------:R-:W3:Y:S01]  /*0170*/  LDG.E R20, desc[UR8][R2.64] ;  /* 0x0000000802147981 */ /* 0x000ee2000c1e1900 */
[----:B------:R-:W-:-:S03]  /*0180*/  IMAD.MOV.U32 R17, RZ, RZ, 0x7f800000 ;  /* 0x7f800000ff117424 */ /* 0x000fc600078e00ff */
[----:B------:R-:W4:Y:S01]  /*0190*/  @!P1 LDG.E R16, desc[UR8][R2.64+0x400] ;  /* 0x0004000802109981 */ /* 0x000f22000c1e1900 */
[----:B------:R-:W-:Y:S01]  /*01a0*/  ISETP.GE.U32.AND P1, PT, R11, UR4, PT ;  /* 0x000000040b007c0c */ /* 0x000fe2000bf26070 */
[----:B------:R-:W-:Y:S02]  /*01b0*/  VIADD R10, R0, 0x280 ;  /* 0x00000280000a7836 */ /* 0x000fe40000000000 */
[----:B------:R-:W-:Y:S02]  /*01c0*/  IMAD.MOV.U32 R18, RZ, RZ, 0x7f800000 ;  /* 0x7f800000ff127424 */ /* 0x000fe400078e00ff */
[----:B------:R-:W5:Y:S01]  /*01d0*/  @!P0 LDG.E R17, desc[UR8][R2.64+0x600] ;  /* 0x0006000802118981 */ /* 0x000f62000c1e1900 */
[----:B------:R-:W-:Y:S01]  /*01e0*/  ISETP.GE.U32.AND P0, PT, R10, UR4, PT ;  /* 0x000000040a007c0c */ /* 0x000fe2000bf06070 */
[----:B------:R-:W-:Y:S02]  /*01f0*/  VIADD R9, R0, 0x300 ;  /* 0x0000030000097836 */ /* 0x000fe40000000000 */
[----:B------:R-:W-:-:S04]  /*0200*/  IMAD.MOV.U32 R19, RZ, RZ, 0x7f800000 ;  /* 0x7f800000ff137424 */ /* 0x000fc800078e00ff */
[----:B------:R-:W5:Y:S01]  /*0210*/  @!P1 LDG.E R18, desc[UR8][R2.64+0x800] ;  /* 0x0008000802129981 */ /* 0x000f62000c1e1900 */
[----:B------:R-:W-:Y:S01]  /*0220*/  ISETP.GE.U32.AND P1, PT, R9, UR4, PT ;  /* 0x0000000409007c0c */ /* 0x000fe2000bf26070 */
[----:B------:R-:W-:-:S04]  /*0230*/  IMAD.MOV.U32 R14, RZ, RZ, 0x7f800000 ;  /* 0x7f800000ff0e7424 */ /* 0x000fc800078e00ff */
[----:B------:R-:W5:Y:S01]  /*0240*/  @!P0 LDG.E R19, desc[UR8][R2.64+0xa00] ;  /* 0x000a000802138981 */ /* 0x000f62000c1e1900 */
[----:B------:R-:W-:-:S05]  /*0250*/  VIADD R8, R0, 0x380 ;  /* 0x0000038000087836 */ /* 0x000fca0000000000 */
[----:B------:R-:W-:Y:S02]  /*0260*/  ISETP.GE.U32.AND P0, PT, R8, UR4, PT ;  /* 0x0000000408007c0c */ /* 0x000fe4000bf06070 */
[----:B------:R-:W5:Y:S01]  /*0270*/  @!P1 LDG.E R14, desc[UR8][R2.64+0xc00] ;  /* 0x000c0008020e9981 */ /* 0x000f62000c1e1900 */
[----:B------:R-:W-:-:S10]  /*0280*/  IMAD.MOV.U32 R12, RZ, RZ, 0x7f800000 ;  /* 0x7f800000ff0c7424 */ /* 0x000fd400078e00ff */
[----:B------:R-:W5:Y:S01]  /*0290*/  @!P0 LDG.E R12, desc[UR8][R2.64+0xe00] ;  /* 0x000e0008020c8981 */ /* 0x000f62000c1e1900 */
[C---:B--2---:R-:W-:Y:S02]  /*02a0*/  FSETP.NEU.AND P0, PT, R15.reuse, RZ, PT ;  /* 0x000000ff0f00720b */ /* 0x044fe40003f0d000 */
[C---:B---3--:R-:W-:Y:S02]  /*02b0*/  FSETP.NEU.AND P1, PT, R20.reuse, RZ, PT ;  /* 0x000000ff1400720b */ /* 0x048fe40003f2d000 */
[----:B------:R-:W-:Y:S02]  /*02c0*/  FSEL R15, R15, +INF , P0 ;  /* 0x7f8000000f0f7808 */ /* 0x000fe40000000000 */
[----:B------:R-:W-:Y:S02]  /*02d0*/  FSEL R20, R20, +INF , P1 ;  /* 0x7f80000014147808 */ /* 0x000fe40000800000 */
[----:B----4-:R-:W-:Y:S02]  /*02e0*/  FSETP.NEU.AND P1, PT, R16, RZ, PT ;  /* 0x000000ff1000720b */ /* 0x010fe40003f2d000 */
[----:B------:R-:W-:-:S02]  /*02f0*/  FSETP.GEU.AND P0, PT, R15, R20, PT ;  /* 0x000000140f00720b */ /* 0x000fc40003f0e000 */
[----:B------:R-:W-:Y:S02]  /*0300*/  FSEL R16, R16, +INF , P1 ;  /* 0x7f80000010107808 */ /* 0x000fe40000800000 */
[----:B------:R-:W-:Y:S02]  /*0310*/  FSEL R15, R15, R20, !P0 ;  /* 0x000000140f0f7208 */ /* 0x000fe40004000000 */
[C---:B-----5:R-:W-:Y:S02]  /*0320*/  FSETP.NEU.AND P2, PT, R17.reuse, RZ, PT ;  /* 0x000000ff1100720b */ /* 0x060fe40003f4d000 */
[CC--:B------:R-:W-:Y:S02]  /*0330*/  FSETP.GEU.AND P1, PT, R16.reuse, R15.reuse, PT ;  /* 0x0000000f1000720b */ /* 0x0c0fe40003f2e000 */
[----:B------:R-:W-:Y:S02]  /*0340*/  FSEL R17, R17, +INF , P2 ;  /* 0x7f80000011117808 */ /* 0x000fe40001000000 */
[----:B------:R-:W-:-:S02]  /*0350*/  FSEL R16, R16, R15, !P1 ;  /* 0x0000000f10107208 */ /* 0x000fc40004800000 */
[C---:B------:R-:W-:Y:S02]  /*0360*/  FSETP.NEU.AND P3, PT, R18.reuse, RZ, PT ;  /* 0x000000ff1200720b */ /* 0x040fe40003f6d000 */
[CC--:B------:R-:W-:Y:S02]  /*0370*/  FSETP.GEU.AND P2, PT, R17.reuse, R16.reuse, PT ;  /* 0x000000101100720b */ /* 0x0c0fe40003f4e000 */
[----:B------:R-:W-:Y:S02]  /*0380*/  FSEL R18, R18, +INF , P3 ;  /* 0x7f80000012127808 */ /* 0x000fe40001800000 */
[----:B------:R-:W-:Y:S02]  /*0390*/  FSEL R17, R17, R16, !P2 ;  /* 0x0000001011117208 */ /* 0x000fe40005000000 */
[----:B------:R-:W-:Y:S02]  /*03a0*/  FSETP.NEU.AND P4, PT, R19, RZ, PT ;  /* 0x000000ff1300720b */ /* 0x000fe40003f8d000 */
[----:B------:R-:W-:-:S02]  /*03b0*/  FSETP.GEU.AND P3, PT, R18, R17, PT ;  /* 0x000000111200720b */ /* 0x000fc40003f6e000 */
[----:B------:R-:W-:Y:S02]  /*03c0*/  FSEL R19, R19, +INF , P4 ;  /* 0x7f80000013137808 */ /* 0x000fe40002000000 */
[----:B------:R-:W-:Y:S02]  /*03d0*/  FSEL R18, R18, R17, !P3 ;  /* 0x0000001112127208 */ /* 0x000fe40005800000 */
[C---:B------:R-:W-:Y:S02]  /*03e0*/  FSETP.NEU.AND P5, PT, R14.reuse, RZ, PT ;  /* 0x000000ff0e00720b */ /* 0x040fe40003fad000 */
[CC--:B------:R-:W-:Y:S02]  /*03f0*/  FSETP.GEU.AND P4, PT, R19.reuse, R18.reuse, PT ;  /* 0x000000121300720b */ /* 0x0c0fe40003f8e000 */
[----:B------:R-:W-:Y:S02]  /*0400*/  FSEL R14, R14, +INF , P5 ;  /* 0x7f8000000e0e7808 */ /* 0x000fe40002800000 */
[----:B------:R-:W-:-:S02]  /*0410*/  FSEL R19, R19, R18, !P4 ;  /* 0x0000001213137208 */ /* 0x000fc40006000000 */
[----:B------:R-:W-:Y:S02]  /*0420*/  FSETP.NEU.AND P6, PT, R12, RZ, PT ;  /* 0x000000ff0c00720b */ /* 0x000fe40003fcd000 */
[-C--:B------:R-:W-:Y:S02]  /*0430*/  FSETP.GEU.AND P5, PT, R14, R19.reuse, PT ;  /* 0x000000130e00720b */ /* 0x080fe40003fae000 */
[----:B------:R-:W-:Y:S02]  /*0440*/  @P1 SEL R6, R7, R0, !P0 ;  /* 0x0000000007061207 */ /* 0x000fe40004000000 */
[----:B------:R-:W-:Y:S02]  /*0450*/  FSEL R2, R12, +INF , P6 ;  /* 0x7f8000000c027808 */ /* 0x000fe40003000000 */
[----:B------:R-:W-:Y:S02]  /*0460*/  FSEL R19, R14, R19, !P5 ;  /* 0x000000130e137208 */ /* 0x000fe40006800000 */
[----:B------:R-:W-:-:S02]  /*0470*/  @P3 SEL R11, R13, R6, !P2 ;  /* 0x000000060d0b3207 */ /* 0x000fc40005000000 */
[----:B------:R-:W-:-:S03]  /*0480*/  FSETP.GEU.AND P0, PT, R2, R19, PT ;  /* 0x000000130200720b */ /* 0x000fc60003f0e000 */
[----:B------:R-:W-:Y:S02]  /*0490*/  @P5 SEL R9, R10, R11, !P4 ;  /* 0x0000000b0a095207 */ /* 0x000fe40006000000 */
[----:B------:R-:W-:Y:S02]  /*04a0*/  FSEL R2, R2, R19, !P0 ;  /* 0x0000001302027208 */ /* 0x000fe40004000000 */
[----:B------:R-:W-:-:S07]  /*04b0*/  SEL R0, R8, R9, !P0 ;  /* 0x0000000908007207 */ /* 0x000fce0004000000 */
.L_x_15:
[----:B------:R-:W-:Y:S05]  /*04c0*/  BSYNC.RECONVERGENT B0 ;  /* 0x0000000000007941 */ /* 0x000fea0003800200 */
.L_x_14:
[----:B------:R-:W0:Y:S01]  /*04d0*/  S2UR UR6, SR_CgaCtaId ;  /* 0x00000000000679c3 */ /* 0x000e220000008800 */
[----:B------:R-:W-:Y:S01]  /*04e0*/  UMOV UR4, 0x400 ;  /* 0x0000040000047882 */ /* 0x000fe20000000000 */
[C---:B------:R-:W-:Y:S01]  /*04f0*/  ISETP.GT.U32.AND P0, PT, R5.reuse, 0x1ff, PT ;  /* 0x000001ff0500780c */ /* 0x040fe20003f04070 */
[----:B------:R-:W-:Y:S01]  /*0500*/  UIADD3 UR5, UPT, UPT, UR4, 0x200, URZ ;  /* 0x0000020004057890 */ /* 0x000fe2000fffe0ff */
[C---:B------:R-:W-:Y:S01]  /*0510*/  ISETP.GT.U32.AND P1, PT, R5.reuse, 0xff, PT ;  /* 0x000000ff0500780c */ /* 0x040fe20003f24070 */
[----:B------:R-:W-:Y:S01]  /*0520*/  BSSY.RECONVERGENT B0, `(.L_x_16) ;  /* 0x0000018000007945 */ /* 0x000fe20003800200 */
[C---:B------:R-:W-:Y:S02]  /*0530*/  ISETP.GT.U32.AND P2, PT, R5.reuse, 0x7f, PT ;  /* 0x0000007f0500780c */ /* 0x040fe40003f44070 */
[----:B------:R-:W1:Y:S01]  /*0540*/  LDC R3, c[0x0][0x360] ;  /* 0x0000d800ff037b82 */ /* 0x000e620000000800 */
[C---:B------:R-:W-:Y:S02]  /*0550*/  ISETP.GT.U32.AND P3, PT, R5.reuse, 0x3f, PT ;  /* 0x0000003f0500780c */ /* 0x040fe40003f64070 */
[----:B------:R-:W-:Y:S01]  /*0560*/  ISETP.GT.U32.AND P4, PT, R5, 0x1f, PT ;  /* 0x0000001f0500780c */ /* 0x000fe20003f84070 */
[----:B0-----:R-:W-:-:S02]  /*0570*/  ULEA UR4, UR6, UR4, 0x18 ;  /* 0x0000000406047291 */ /* 0x001fc4000f8ec0ff */
[----:B------:R-:W-:Y:S01]  /*0580*/  ULEA UR5, UR6, UR5, 0x18 ;  /* 0x0000000506057291 */ /* 0x000fe2000f8ec0ff */
[C---:B-1----:R-:W-:Y:S02]  /*0590*/  ISETP.LT.U32.OR P0, PT, R3.reuse, 0x400, P0 ;  /* 0x000004000300780c */ /* 0x042fe40000701470 */
[C---:B------:R-:W-:Y:S02]  /*05a0*/  ISETP.LT.U32.OR P1, PT, R3.reuse, 0x200, P1 ;  /* 0x000002000300780c */ /* 0x040fe40000f21470 */
[C---:B------:R-:W-:Y:S02]  /*05b0*/  ISETP.LT.U32.OR P2, PT, R3.reuse, 0x100, P2 ;  /* 0x000001000300780c */ /* 0x040fe40001741470 */
[----:B------:R-:W-:Y:S02]  /*05c0*/  ISETP.LT.U32.OR P3, PT, R3, 0x80, P3 ;  /* 0x000000800300780c */ /* 0x000fe40001f61470 */
[C---:B------:R-:W-:Y:S02]  /*05d0*/  LEA R3, R5.reuse, UR4, 0x2 ;  /* 0x0000000405037c11 */ /* 0x040fe4000f8e10ff */
[----:B------:R-:W-:-:S03]  /*05e0*/  LEA R7, R5, UR5, 0x2 ;  /* 0x0000000505077c11 */ /* 0x000fc6000f8e10ff */
[----:B------:R0:W-:Y:S04]  /*05f0*/  STS [R3], R2 ;  /* 0x0000000203007388 */ /* 0x0001e80000000800 */
[----:B------:R0:W-:Y:S01]  /*0600*/  STS [R7], R0 ;  /* 0x0000000007007388 */ /* 0x0001e20000000800 */
[----:B------:R-:W-:Y:S06]  /*0610*/  BAR.SYNC.DEFER_BLOCKING 0x0 ;  /* 0x0000000000007b1d */ /* 0x000fec0000010000 */
[----:B------:R-:W-:Y:S05]  /*0620*/  @P0 BRA `(.L_x_17) ;  /* 0x00000000001c0947 */ /* 0x000fea0003800000 */
[----:B------:R-:W-:Y:S04]  /*0630*/  LDS R6, [R3+0x800] ;  /* 0x0008000003067984 */ /* 0x000fe80000000800 */
[----:B------:R-:W1:Y:S02]  /*0640*/  LDS R9, [R3] ;  /* 0x0000000003097984 */ /* 0x000e640000000800 */
[----:B-1----:R-:W-:-:S13]  /*0650*/  FSETP.GEU.AND P0, PT, R6, R9, PT ;  /* 0x000000090600720b */ /* 0x002fda0003f0e000 */
[----:B------:R-:W-:Y:S01]  /*0660*/  @!P0 STS [R3], R6 ;  /* 0x0000000603008388 */ /* 0x000fe20000000800 */
[----:B0-----:R-:W-:-:S03]  /*0670*/  @!P0 IMAD.MOV.U32 R2, RZ, RZ, R6 ;  /* 0x000000ffff028224 */ /* 0x001fc600078e0006 */
[----:B------:R-:W0:Y:S04]  /*0680*/  @!P0 LDS R0, [R7+0x800] ;  /* 0x0008000007008984 */ /* 0x000e280000000800 */
[----:B0-----:R1:W-:Y:S02]  /*0690*/  @!P0 STS [R7], R0 ;  /* 0x0000000007008388 */ /* 0x0013e40000000800 */
.L_x_17:
[----:B------:R-:W-:Y:S05]  /*06a0*/  BSYNC.RECONVERGENT B0 ;  /* 0x0000000000007941 */ /* 0x000fea0003800200 */
.L_x_16:
[----:B------:R-:W-:Y:S06]  /*06b0*/  BAR.SYNC.DEFER_BLOCKING 0x0 ;  /* 0x0000000000007b1d */ /* 0x000fec0000010000 */
[----:B------:R-:W-:Y:S04]  /*06c0*/  BSSY.RECONVERGENT B0, `(.L_x_18) ;  /* 0x0000009000007945 */ /* 0x000fe80003800200 */
[----:B------:R-:W-:Y:S05]  /*06d0*/  @P1 BRA `(.L_x_19) ;  /* 0x00000000001c1947 */ /* 0x000fea0003800000 */
[----:B------:R-:W-:Y:S04]  /*06e0*/  LDS R6, [R3+0x400] ;  /* 0x0004000003067984 */ /* 0x000fe80000000800 */
[----:B------:R-:W2:Y:S02]  /*06f0*/  LDS R9, [R3] ;  /* 0x0000000003097984 */ /* 0x000ea40000000800 */
[----:B--2---:R-:W-:-:S13]  /*0700*/  FSETP.GEU.AND P0, PT, R6, R9, PT ;  /* 0x000000090600720b */ /* 0x004fda0003f0e000 */
[----:B------:R-:W-:Y:S01]  /*0710*/  @!P0 STS [R3], R6 ;  /* 0x0000000603008388 */ /* 0x000fe20000000800 */
[----:B0-----:R-:W-:-:S03]  /*0720*/  @!P0 IMAD.MOV.U32 R2, RZ, RZ, R6 ;  /* 0x000000ffff028224 */ /* 0x001fc600078e0006 */
[----:B-1----:R-:W0:Y:S04]  /*0730*/  @!P0 LDS R0, [R7+0x400] ;  /* 0x0004000007008984 */ /* 0x002e280000000800 */
[----:B0-----:R2:W-:Y:S02]  /*0740*/  @!P0 STS [R7], R0 ;  /* 0x0000000007008388 */ /* 0x0015e40000000800 */
.L_x_19:
[----:B------:R-:W-:Y:S05]  /*0750*/  BSYNC.RECONVERGENT B0 ;  /* 0x0000000000007941 */ /* 0x000fea0003800200 */
.L_x_18:
[----:B------:R-:W-:Y:S06]  /*0760*/  BAR.SYNC.DEFER_BLOCKING 0x0 ;  /* 0x0000000000007b1d */ /* 0x000fec0000010000 */
[----:B------:R-:W-:Y:S04]  /*0770*/  BSSY.RECONVERGENT B0, `(.L_x_20) ;  /* 0x0000009000007945 */ /* 0x000fe80003800200 */
[----:B------:R-:W-:Y:S05]  /*0780*/  @P2 BRA `(.L_x_21) ;  /* 0x00000000001c2947 */ /* 0x000fea0003800000 */
[----:B------:R-:W-:Y:S04]  /*0790*/  LDS R6, [R3+0x200] ;  /* 0x0002000003067984 */ /* 0x000fe80000000800 */
[----:B------:R-:W3:Y:S02]  /*07a0*/  LDS R9, [R3] ;  /* 0x0000000003097984 */ /* 0x000ee40000000800 */
[----:B---3--:R-:W-:-:S13]  /*07b0*/  FSETP.GEU.AND P0, PT, R6, R9, PT ;  /* 0x000000090600720b */ /* 0x008fda0003f0e000 */
[----:B------:R-:W-:Y:S01]  /*07c0*/  @!P0 STS [R3], R6 ;  /* 0x0000000603008388 */ /* 0x000fe20000000800 */
[----:B0-----:R-:W-:-:S03]  /*07d0*/  @!P0 IMAD.MOV.U32 R2, RZ, RZ, R6 ;  /* 0x000000ffff028224 */ /* 0x001fc600078e0006 */
[----:B-12---:R-:W0:Y:S04]  /*07e0*/  @!P0 LDS R0, [R7+0x200] ;  /* 0x0002000007008984 */ /* 0x006e280000000800 */
[----:B0-----:R3:W-:Y:S02]  /*07f0*/  @!P0 STS [R7], R0 ;  /* 0x0000000007008388 */ /* 0x0017e40000000800 */
.L_x_21:
[----:B------:R-:W-:Y:S05]  /*0800*/  BSYNC.RECONVERGENT B0 ;  /* 0x0000000000007941 */ /* 0x000fea0003800200 */
.L_x_20:
[----:B------:R-:W-:Y:S06]  /*0810*/  BAR.SYNC.DEFER_BLOCKING 0x0 ;  /* 0x0000000000007b1d */ /* 0x000fec0000010000 */
[----:B------:R-:W-:Y:S04]  /*0820*/  BSSY.RECONVERGENT B0, `(.L_x_22) ;  /* 0x0000009000007945 */ /* 0x000fe80003800200 */
[----:B------:R-:W-:Y:S05]  /*0830*/  @P3 BRA `(.L_x_23) ;  /* 0x00000000001c3947 */ /* 0x000fea0003800000 */
[----:B------:R-:W-:Y:S04]  /*0840*/  LDS R6, [R3+0x100] ;  /* 0x0001000003067984 */ /* 0x000fe80000000800 */
[----:B------:R-:W4:Y:S02]  /*0850*/  LDS R9, [R3] ;  /* 0x0000000003097984 */ /* 0x000f240000000800 */
[----:B----4-:R-:W-:-:S13]  /*0860*/  FSETP.GEU.AND P0, PT, R6, R9, PT ;  /* 0x000000090600720b */ /* 0x010fda0003f0e000 */
[----:B------:R-:W-:Y:S01]  /*0870*/  @!P0 STS [R3], R6 ;  /* 0x0000000603008388 */ /* 0x000fe20000000800 */
[----:B0-----:R-:W-:-:S03]  /*0880*/  @!P0 IMAD.MOV.U32 R2, RZ, RZ, R6 ;  /* 0x000000ffff028224 */ /* 0x001fc600078e0006 */
[----:B-123--:R-:W0:Y:S04]  /*0890*/  @!P0 LDS R0, [R7+0x100] ;  /* 0x0001000007008984 */ /* 0x00ee280000000800 */
[----:B0-----:R4:W-:Y:S02]  /*08a0*/  @!P0 STS [R7], R0 ;  /* 0x0000000007008388 */ /* 0x0019e40000000800 */
.L_x_23:
[----:B------:R-:W-:Y:S05]  /*08b0*/  BSYNC.RECONVERGENT B0 ;  /* 0x0000000000007941 */ /* 0x000fea0003800200 */
.L_x_22:
[----:B------:R-:W-:Y:S06]  /*08c0*/  BAR.SYNC.DEFER_BLOCKING 0x0 ;  /* 0x0000000000007b1d */ /* 0x000fec0000010000 */
[----:B------:R-:W-:Y:S05]  /*08d0*/  @P4 EXIT ;  /* 0x000000000000494d */ /* 0x000fea0003800000 */
[----:B------:R-:W-:Y:S01]  /*08e0*/  LDS R6, [R3+0x80] ;  /* 0x0000800003067984 */ /* 0x000fe20000000800 */
[----:B------:R-:W-:-:S03]  /*08f0*/  ISETP.NE.AND P1, PT, R5, RZ, PT ;  /* 0x000000ff0500720c */ /* 0x000fc60003f25270 */
[----:B------:R-:W5:Y:S02]  /*0900*/  LDS R9, [R3] ;  /* 0x0000000003097984 */ /* 0x000f640000000800 */
[----:B-----5:R-:W-:-:S13]  /*0910*/  FSETP.GEU.AND P0, PT, R6, R9, PT ;  /* 0x000000090600720b */ /* 0x020fda0003f0e000 */
[----:B0-----:R-:W0:Y:S04]  /*0920*/  @!P0 LDS R2, [R3+0x80] ;  /* 0x0000800003028984 */ /* 0x001e280000000800 */
[----:B0-----:R-:W-:Y:S04]  /*0930*/  @!P0 STS [R3], R2 ;  /* 0x0000000203008388 */ /* 0x001fe80000000800 */
[----:B-1234-:R-:W0:Y:S04]  /*0940*/  @!P0 LDS R0, [R7+0x80] ;  /* 0x0000800007008984 */ /* 0x01ee280000000800 */
[----:B0-----:R-:W-:Y:S04]  /*0950*/  @!P0 STS [R7], R0 ;  /* 0x0000000007008388 */ /* 0x001fe80000000800 */
[----:B------:R-:W-:Y:S04]  /*0960*/  LDS R6, [R3+0x40] ;  /* 0x0000400003067984 */ /* 0x000fe80000000800 */
[----:B------:R-:W0:Y:S02]  /*0970*/  LDS R9, [R3] ;  /* 0x0000000003097984 */ /* 0x000e240000000800 */
[----:B0-----:R-:W-:-:S13]  /*0980*/  FSETP.GEU.AND P0, PT, R6, R9, PT ;  /* 0x000000090600720b */ /* 0x001fda0003f0e000 */
[----:B------:R-:W0:Y:S04]  /*0990*/  @!P0 LDS R2, [R3+0x40] ;  /* 0x0000400003028984 */ /* 0x000e280000000800 */
[----:B0-----:R-:W-:Y:S04]  /*09a0*/  @!P0 STS [R3], R2 ;  /* 0x0000000203008388 */ /* 0x001fe80000000800 */
[----:B------:R-:W0:Y:S04]  /*09b0*/  @!P0 LDS R0, [R7+0x40] ;  /* 0x0000400007008984 */ /* 0x000e280000000800 */
        /* <DEDUP_REMOVED lines=28> */
[----:B0-----:R0:W-:Y:S01]  /*0b80*/  @!P0 STS [R7], R0 ;  /* 0x0000000007008388 */ /* 0x0011e20000000800 */
[----:B------:R-:W-:Y:S05]  /*0b90*/  @P1 EXIT ;  /* 0x000000000000194d */ /* 0x000fea0003800000 */
[----:B0-----:R-:W0:Y:S01]  /*0ba0*/  LDC.64 R6, c[0x0][0x398] ;  /* 0x0000e600ff067b82 */ /* 0x001e220000000a00 */
[----:B------:R-:W1:Y:S07]  /*0bb0*/  LDCU.64 UR4, c[0x0][0x388] ;  /* 0x00007100ff0477ac */ /* 0x000e6e0008000a00 */
[----:B------:R-:W2:Y:S01]  /*0bc0*/  LDC.64 R8, c[0x0][0x3a0] ;  /* 0x0000e800ff087b82 */ /* 0x000ea20000000a00 */
[----:B-1----:R-:W-:-:S04]  /*0bd0*/  UISETP.NE.U32.AND UP0, UPT, UR4, URZ, UPT ;  /* 0x000000ff0400728c */ /* 0x002fc8000bf05070 */
[----:B------:R-:W-:Y:S01]  /*0be0*/  UISETP.NE.AND.EX UP0, UPT, UR5, URZ, UPT, UP0 ;  /* 0x000000ff0500728c */ /* 0x000fe2000bf05300 */
[----:B0-----:R-:W-:-:S05]  /*0bf0*/  IMAD.WIDE.U32 R6, R4, 0x4, R6 ;  /* 0x0000000404067825 */ /* 0x001fca00078e0006 */
[----:B------:R0:W-:Y:S01]  /*0c00*/  STG.E desc[UR8][R6.64], R2 ;  /* 0x0000000206007986 */ /* 0x0001e2000c101908 */
[----:B--2---:R-:W-:Y:S02]  /*0c10*/  IMAD.WIDE.U32 R4, R4, 0x4, R8 ;  /* 0x0000000404047825 */ /* 0x004fe400078e0008 */
[----:B------:R-:W-:Y:S05]  /*0c20*/  BRA.U !UP0, `(.L_x_24) ;  /* 0x00000001080c7547 */ /* 0x000fea000b800000 */
[----:B0-----:R-:W0:Y:S02]  /*0c30*/  LDC.64 R2, c[0x0][0x388] ;  /* 0x0000e200ff027b82 */ /* 0x001e240000000a00 */
[----:B0-----:R-:W-:-:S05]  /*0c40*/  IMAD.WIDE R2, R0, 0x4, R2 ;  /* 0x0000000400027825 */ /* 0x001fca00078e0202 */
[----:B------:R1:W5:Y:S02]  /*0c50*/  LDG.E R0, desc[UR8][R2.64] ;  /* 0x0000000802007981 */ /* 0x000364000c1e1900 */
.L_x_24:
[----:B-----5:R-:W-:Y:S01]  /*0c60*/  STG.E desc[UR8][R4.64], R0 ;  /* 0x0000000004007986 */ /* 0x020fe2000c101908 */
[----:B------:R-:W-:Y:S05]  /*0c70*/  EXIT ;  /* 0x000000000000794d */ /* 0x000fea0003800000 */
.L_x_25:
        /* <DEDUP_REMOVED lines=16> */
.L_x_28:


//--------------------- .nv.shared.reserved.0     --------------------------
	.section	.nv.shared.reserved.0,"aw",@nobits
	.weak		__nv_reservedSMEM_offset_0_alias
	.size		__nv_reservedSMEM_offset_0_alias, 0, 64
	.other		__nv_reservedSMEM_offset_0_alias,@"STO_CUDA_RESERVED_SHARED STV_DEFAULT"
__nv_reservedSMEM_offset_0_alias:
	.zero		0
	.zero		64


//--------------------- .nv.shared._Z6getMinPfPiiS_S0_ --------------------------
	.section	.nv.shared._Z6getMinPfPiiS_S0_,"aw",@nobits
	.sectionflags	@""
	.align	4
.nv.shared._Z6getMinPfPiiS_S0_:
	.zero		2048


//--------------------- .nv.constant0._Z6updatePfiiiii --------------------------
	.section	.nv.constant0._Z6updatePfiiiii,"a",@progbits
	.sectionflags	@""
	.align	4
.nv.constant0._Z6updatePfiiiii:
	.zero		924


//--------------------- .nv.constant0._Z6getMinPfPiiS_S0_ --------------------------
	.section	.nv.constant0._Z6getMinPfPiiS_S0_,"a",@progbits
	.sectionflags	@""
	.align	4
.nv.constant0._Z6getMinPfPiiS_S0_:
	.zero		936


//--------------------- SYMBOLS --------------------------

	.type		.nv.reservedSmem.offset0,@object
	.size		.nv.reservedSmem.offset0,0x4
	.type		.nv.reservedSmem.cap,@object
	.size		.nv.reservedSmem.cap,0x4
